	.target	sm_100a

	.elftype	@"ET_EXEC"


//--------------------- .note.nv.tkinfo           --------------------------
	.section	.note.nv.tkinfo,"",@"SHT_NOTE"
	.sectionflags	@"SHF_NOTE_NV_TKINFO"
	.tkinfo
        /*0018*/ 	.word	0x00000002
        /*0030*/ 	.string	""
        /*0030*/ 	.string	"ptxas"
        /*0030*/ 	.string	"Cuda compilation tools, release 13.0, V13.0.88"
        /*0030*/ 	.string	"Build cuda_13.0.r13.0/compiler.36424714_0"
        /*0030*/ 	.string	"-arch sm_100a -m 64 "



//--------------------- .note.nv.cuinfo           --------------------------
	.section	.note.nv.cuinfo,"",@"SHT_NOTE"
	.sectionflags	@"SHF_NOTE_NV_CUINFO"
        /*0018*/ 	.short	0x0002
        /*001a*/ 	.short	0x0064
        /*001c*/ 	.short	0x0082
	.zero		2


//--------------------- .nv.info                  --------------------------
	.section	.nv.info,"",@"SHT_CUDA_INFO"
	.align	4


	//----- nvinfo : EIATTR_REGCOUNT
	.align		4
        /*0000*/ 	.byte	0x04, 0x2f
        /*0002*/ 	.short	(.L_19 - .L_18)
	.align		4
.L_18:
        /*0004*/ 	.word	index@(_ZN7cutlass13device_kernelINS_4gemm6kernel13GemmUniversalIN4cute5tupleIJiiiiEEENS1_10collective13CollectiveMmaINS1_35MainloopSm100TmaUmmaWarpSpecializedILi9ELi2ELi4ENS5_IJNS4_1CILi1EEESB_SB_EEEEENS5_IJNSA_ILi64EEENSA_ILi256EEENSA_ILi32EEEEEENS_6half_tENS5_IJlSB_lEEESI_SJ_NS4_8TiledMMAINS4_8MMA_AtomIJNS4_20SM100_MMA_F16BF16_SSISI_SI_fLi64ELi256ELNS4_4UMMA5MajorE0ELSO_0ELNSN_7ScaleInE0ELSP_0EEEEEENS4_6LayoutISC_NS5_IJNSA_ILi0EEEST_ST_EEEEENS5_IJNS4_10UnderscoreESW_SW_EEEEENS4_13SM90_TMA_LOADENS4_14ComposedLayoutINS4_7SwizzleILi2ELi4ELi3EEENS4_18smem_ptr_flag_bitsILi16EEENSS_INS5_IJNSA_ILi8EEESG_EEENS5_IJSG_SB_EEEEEEEvNS4_8identityESZ_S19_vS1A_EENS_8epilogue10collective18CollectiveEpilogueINS1C_23Sm100TmaWarpSpecializedILi4ELi2ELi32ELb1ELb0EEEJSH_NS5_IJNSS_ISE_SB_EES1H_EEESI_SJ_SI_SJ_NS1C_6fusion15FusionCallbacksIS1G_NS1J_17LinearCombinationISI_fSI_fLNS_15FloatRoundStyleE2EEESH_S1I_JEEENS4_5SM1004TMEM4LOAD26SM100_TMEM_LOAD_16dp256b8xESZ_NS10_INS11_ILi3ELi4ELi3EEES14_NSS_INS5_IJS15_SE_EEENS5_IJSE_SB_EEEEEEENS4_17SM75_U32x4_LDSM_NENS4_14SM90_TMA_STOREES1X_NS4_17SM90_U32x4_STSM_NENS4_39AutoVectorizingCopyWithAssumedAlignmentILi128EEEEEEvvEEEEvNT_6ParamsE)
        /*0008*/ 	.word	0x00000070


	//----- nvinfo : EIATTR_FRAME_SIZE
	.align		4
.L_19:
        /*000c*/ 	.byte	0x04, 0x11
        /*000e*/ 	.short	(.L_21 - .L_20)
	.align		4
.L_20:
        /*0010*/ 	.word	index@($__internal_2_$__cuda_sm10x_tcgen05_guardrail_trap_unallocated_columns_being_dealloced)
        /*0014*/ 	.word	0x00000000


	//----- nvinfo : EIATTR_FRAME_SIZE
	.align		4
.L_21:
        /*0018*/ 	.byte	0x04, 0x11
        /*001a*/ 	.short	(.L_23 - .L_22)
	.align		4
.L_22:
        /*001c*/ 	.word	index@($__internal_1_$__cuda_sm10x_tcgen05_guardrail_trap_phase_invalid_during_alloc)
        /*0020*/ 	.word	0x00000000


	//----- nvinfo : EIATTR_FRAME_SIZE
	.align		4
.L_23:
        /*0024*/ 	.byte	0x04, 0x11
        /*0026*/ 	.short	(.L_25 - .L_24)
	.align		4
.L_24:
        /*0028*/ 	.word	index@($__internal_0_$__cuda_sm10x_tcgen05_guardrail_trap_col_being_dealloced_not_returned_by_alloc)
        /*002c*/ 	.word	0x00000000


	//----- nvinfo : EIATTR_FRAME_SIZE
	.align		4
.L_25:
        /*0030*/ 	.byte	0x04, 0x11
        /*0032*/ 	.short	(.L_27 - .L_26)
	.align		4
.L_26:
        /*0034*/ 	.word	index@(_ZN7cutlass13device_kernelINS_4gemm6kernel13GemmUniversalIN4cute5tupleIJiiiiEEENS1_10collective13CollectiveMmaINS1_35MainloopSm100TmaUmmaWarpSpecializedILi9ELi2ELi4ENS5_IJNS4_1CILi1EEESB_SB_EEEEENS5_IJNSA_ILi64EEENSA_ILi256EEENSA_ILi32EEEEEENS_6half_tENS5_IJlSB_lEEESI_SJ_NS4_8TiledMMAINS4_8MMA_AtomIJNS4_20SM100_MMA_F16BF16_SSISI_SI_fLi64ELi256ELNS4_4UMMA5MajorE0ELSO_0ELNSN_7ScaleInE0ELSP_0EEEEEENS4_6LayoutISC_NS5_IJNSA_ILi0EEEST_ST_EEEEENS5_IJNS4_10UnderscoreESW_SW_EEEEENS4_13SM90_TMA_LOADENS4_14ComposedLayoutINS4_7SwizzleILi2ELi4ELi3EEENS4_18smem_ptr_flag_bitsILi16EEENSS_INS5_IJNSA_ILi8EEESG_EEENS5_IJSG_SB_EEEEEEEvNS4_8identityESZ_S19_vS1A_EENS_8epilogue10collective18CollectiveEpilogueINS1C_23Sm100TmaWarpSpecializedILi4ELi2ELi32ELb1ELb0EEEJSH_NS5_IJNSS_ISE_SB_EES1H_EEESI_SJ_SI_SJ_NS1C_6fusion15FusionCallbacksIS1G_NS1J_17LinearCombinationISI_fSI_fLNS_15FloatRoundStyleE2EEESH_S1I_JEEENS4_5SM1004TMEM4LOAD26SM100_TMEM_LOAD_16dp256b8xESZ_NS10_INS11_ILi3ELi4ELi3EEES14_NSS_INS5_IJS15_SE_EEENS5_IJSE_SB_EEEEEEENS4_17SM75_U32x4_LDSM_NENS4_14SM90_TMA_STOREES1X_NS4_17SM90_U32x4_STSM_NENS4_39AutoVectorizingCopyWithAssumedAlignmentILi128EEEEEEvvEEEEvNT_6ParamsE)
        /*0038*/ 	.word	0x00000000


	//----- nvinfo : EIATTR_MIN_STACK_SIZE
	.align		4
.L_27:
        /*003c*/ 	.byte	0x04, 0x12
        /*003e*/ 	.short	(.L_29 - .L_28)
	.align		4
.L_28:
        /*0040*/ 	.word	index@(_ZN7cutlass13device_kernelINS_4gemm6kernel13GemmUniversalIN4cute5tupleIJiiiiEEENS1_10collective13CollectiveMmaINS1_35MainloopSm100TmaUmmaWarpSpecializedILi9ELi2ELi4ENS5_IJNS4_1CILi1EEESB_SB_EEEEENS5_IJNSA_ILi64EEENSA_ILi256EEENSA_ILi32EEEEEENS_6half_tENS5_IJlSB_lEEESI_SJ_NS4_8TiledMMAINS4_8MMA_AtomIJNS4_20SM100_MMA_F16BF16_SSISI_SI_fLi64ELi256ELNS4_4UMMA5MajorE0ELSO_0ELNSN_7ScaleInE0ELSP_0EEEEEENS4_6LayoutISC_NS5_IJNSA_ILi0EEEST_ST_EEEEENS5_IJNS4_10UnderscoreESW_SW_EEEEENS4_13SM90_TMA_LOADENS4_14ComposedLayoutINS4_7SwizzleILi2ELi4ELi3EEENS4_18smem_ptr_flag_bitsILi16EEENSS_INS5_IJNSA_ILi8EEESG_EEENS5_IJSG_SB_EEEEEEEvNS4_8identityESZ_S19_vS1A_EENS_8epilogue10collective18CollectiveEpilogueINS1C_23Sm100TmaWarpSpecializedILi4ELi2ELi32ELb1ELb0EEEJSH_NS5_IJNSS_ISE_SB_EES1H_EEESI_SJ_SI_SJ_NS1C_6fusion15FusionCallbacksIS1G_NS1J_17LinearCombinationISI_fSI_fLNS_15FloatRoundStyleE2EEESH_S1I_JEEENS4_5SM1004TMEM4LOAD26SM100_TMEM_LOAD_16dp256b8xESZ_NS10_INS11_ILi3ELi4ELi3EEES14_NSS_INS5_IJS15_SE_EEENS5_IJSE_SB_EEEEEEENS4_17SM75_U32x4_LDSM_NENS4_14SM90_TMA_STOREES1X_NS4_17SM90_U32x4_STSM_NENS4_39AutoVectorizingCopyWithAssumedAlignmentILi128EEEEEEvvEEEEvNT_6ParamsE)
        /*0044*/ 	.word	0x00000000
.L_29:


//--------------------- .nv.compat                --------------------------
	.section	.nv.compat,"",@"SHT_CUDA_COMPAT_INFO"
	.align	4
        /*0000*/ 	.byte	0x02, 0x09, 0x01, 0x00, 0x02, 0x02, 0x02, 0x00, 0x02, 0x05, 0x05, 0x00, 0x03, 0x07, 0x01, 0x01
        /*0010*/ 	.byte	0x02, 0x03, 0x01, 0x00, 0x02, 0x06, 0x01, 0x00, 0x04, 0x0b, 0x08, 0x00, 0x09, 0x00, 0x00, 0x00
        /*0020*/ 	.byte	0x00, 0x00, 0x00, 0x00


//--------------------- .nv.info._ZN7cutlass13device_kernelINS_4gemm6kernel13GemmUniversalIN4cute5tupleIJiiiiEEENS1_10collective13CollectiveMmaINS1_35MainloopSm100TmaUmmaWarpSpecializedILi9ELi2ELi4ENS5_IJNS4_1CILi1EEESB_SB_EEEEENS5_IJNSA_ILi64EEENSA_ILi256EEENSA_ILi32EEEEEENS_6half_tENS5_IJlSB_lEEESI_SJ_NS4_8TiledMMAINS4_8MMA_AtomIJNS4_20SM100_MMA_F16BF16_SSISI_SI_fLi64ELi256ELNS4_4UMMA5MajorE0ELSO_0ELNSN_7ScaleInE0ELSP_0EEEEEENS4_6LayoutISC_NS5_IJNSA_ILi0EEEST_ST_EEEEENS5_IJNS4_10UnderscoreESW_SW_EEEEENS4_13SM90_TMA_LOADENS4_14ComposedLayoutINS4_7SwizzleILi2ELi4ELi3EEENS4_18smem_ptr_flag_bitsILi16EEENSS_INS5_IJNSA_ILi8EEESG_EEENS5_IJSG_SB_EEEEEEEvNS4_8identityESZ_S19_vS1A_EENS_8epilogue10collective18CollectiveEpilogueINS1C_23Sm100TmaWarpSpecializedILi4ELi2ELi32ELb1ELb0EEEJSH_NS5_IJNSS_ISE_SB_EES1H_EEESI_SJ_SI_SJ_NS1C_6fusion15FusionCallbacksIS1G_NS1J_17LinearCombinationISI_fSI_fLNS_15FloatRoundStyleE2EEESH_S1I_JEEENS4_5SM1004TMEM4LOAD26SM100_TMEM_LOAD_16dp256b8xESZ_NS10_INS11_ILi3ELi4ELi3EEES14_NSS_INS5_IJS15_SE_EEENS5_IJSE_SB_EEEEEEENS4_17SM75_U32x4_LDSM_NENS4_14SM90_TMA_STOREES1X_NS4_17SM90_U32x4_STSM_NENS4_39AutoVectorizingCopyWithAssumedAlignmentILi128EEEEEEvvEEEEvNT_6ParamsE --------------------------
	.section	.nv.info._ZN7cutlass13device_kernelINS_4gemm6kernel13GemmUniversalIN4cute5tupleIJiiiiEEENS1_10collective13CollectiveMmaINS1_35MainloopSm100TmaUmmaWarpSpecializedILi9ELi2ELi4ENS5_IJNS4_1CILi1EEESB_SB_EEEEENS5_IJNSA_ILi64EEENSA_ILi256EEENSA_ILi32EEEEEENS_6half_tENS5_IJlSB_lEEESI_SJ_NS4_8TiledMMAINS4_8MMA_AtomIJNS4_20SM100_MMA_F16BF16_SSISI_SI_fLi64ELi256ELNS4_4UMMA5MajorE0ELSO_0ELNSN_7ScaleInE0ELSP_0EEEEEENS4_6LayoutISC_NS5_IJNSA_ILi0EEEST_ST_EEEEENS5_IJNS4_10UnderscoreESW_SW_EEEEENS4_13SM90_TMA_LOADENS4_14ComposedLayoutINS4_7SwizzleILi2ELi4ELi3EEENS4_18smem_ptr_flag_bitsILi16EEENSS_INS5_IJNSA_ILi8EEESG_EEENS5_IJSG_SB_EEEEEEEvNS4_8identityESZ_S19_vS1A_EENS_8epilogue10collective18CollectiveEpilogueINS1C_23Sm100TmaWarpSpecializedILi4ELi2ELi32ELb1ELb0EEEJSH_NS5_IJNSS_ISE_SB_EES1H_EEESI_SJ_SI_SJ_NS1C_6fusion15FusionCallbacksIS1G_NS1J_17LinearCombinationISI_fSI_fLNS_15FloatRoundStyleE2EEESH_S1I_JEEENS4_5SM1004TMEM4LOAD26SM100_TMEM_LOAD_16dp256b8xESZ_NS10_INS11_ILi3ELi4ELi3EEES14_NSS_INS5_IJS15_SE_EEENS5_IJSE_SB_EEEEEEENS4_17SM75_U32x4_LDSM_NENS4_14SM90_TMA_STOREES1X_NS4_17SM90_U32x4_STSM_NENS4_39AutoVectorizingCopyWithAssumedAlignmentILi128EEEEEEvvEEEEvNT_6ParamsE,"",@"SHT_CUDA_INFO"
	.sectionflags	@""
	.align	4


	//----- nvinfo : EIATTR_CUDA_API_VERSION
	.align		4
        /*0000*/ 	.byte	0x04, 0x37
        /*0002*/ 	.short	(.L_31 - .L_30)
.L_30:
        /*0004*/ 	.word	0x00000082


	//----- nvinfo : EIATTR_KPARAM_INFO
	.align		4
.L_31:
        /*0008*/ 	.byte	0x04, 0x17
        /*000a*/ 	.short	(.L_33 - .L_32)
.L_32:
        /*000c*/ 	.word	0x00000000
        /*0010*/ 	.short	0x0000
        /*0012*/ 	.short	0x0000
        /*0014*/ 	.byte	0x00, 0xf0, 0x01, 0x20


	//----- nvinfo : EIATTR_AT_ENTRY_FRAGMENTS
	.align		4
.L_33:
        /*0018*/ 	.byte	0x04, 0x4f
        /*001a*/ 	.short	(.L_35 - .L_34)


	//   ....[0]....
.L_34:
        /*001c*/ 	.word	0x00000006


	//----- nvinfo : EIATTR_RESERVED_SMEM_USED
	.align		4
.L_35:
        /*0020*/ 	.byte	0x01, 0x41
	.zero		2


	//----- nvinfo : EIATTR_SPARSE_MMA_MASK
	.align		4
        /*0024*/ 	.byte	0x03, 0x50
        /*0026*/ 	.short	0x0000


	//----- nvinfo : EIATTR_TCGEN05_1CTA_USED
	.align		4
        /*0028*/ 	.byte	0x01, 0x51
	.zero		2


	//----- nvinfo : EIATTR_MAXREG_COUNT
	.align		4
        /*002c*/ 	.byte	0x03, 0x1b
        /*002e*/ 	.short	0x00ff


	//----- nvinfo : EIATTR_NUM_BARRIERS
	.align		4
        /*0030*/ 	.byte	0x02, 0x4c
        /*0032*/ 	.byte	0x07
	.zero		1


	//----- nvinfo : EIATTR_EXTERNS
	.align		4
        /*0034*/ 	.byte	0x04, 0x0f
        /*0036*/ 	.short	(.L_37 - .L_36)


	//   ....[0]....
	.align		4
.L_36:
        /*0038*/ 	.word	index@(__assertfail)


	//----- nvinfo : EIATTR_MERCURY_ISA_VERSION
	.align		4
.L_37:
        /*003c*/ 	.byte	0x03, 0x5f
        /*003e*/ 	.short	0x0101


	//----- nvinfo : EIATTR_INT_WARP_WIDE_INSTR_OFFSETS
	.align		4
        /*0040*/ 	.byte	0x04, 0x31
        /*0042*/ 	.short	(.L_39 - .L_38)


	//   ....[0]....
.L_38:
        /*0044*/ 	.word	0x00001eb0


	//   ....[1]....
        /*0048*/ 	.word	0x00003b40


	//   ....[2]....
        /*004c*/ 	.word	0x00003b70


	//   ....[3]....
        /*0050*/ 	.word	0x00003bc0


	//   ....[4]....
        /*0054*/ 	.word	0x000044e0


	//   ....[5]....
        /*0058*/ 	.word	0x00004540


	//   ....[6]....
        /*005c*/ 	.word	0x00004620


	//   ....[7]....
        /*0060*/ 	.word	0x00004690


	//   ....[8]....
        /*0064*/ 	.word	0x000047a0


	//   ....[9]....
        /*0068*/ 	.word	0x00004830


	//   ....[10]....
        /*006c*/ 	.word	0x00004a00


	//   ....[11]....
        /*0070*/ 	.word	0x00004b60


	//----- nvinfo : EIATTR_COOP_GROUP_MASK_REGIDS
	.align		4
.L_39:
        /*0074*/ 	.byte	0x04, 0x29
        /*0076*/ 	.short	(.L_41 - .L_40)


	//   ....[0]....
.L_40:
        /*0078*/ 	.word	0xffffffff


	//   ....[1]....
        /*007c*/ 	.word	0xffffffff


	//   ....[2]....
        /*0080*/ 	.word	0xffffffff


	//   ....[3]....
        /*0084*/ 	.word	0xffffffff


	//   ....[4]....
        /*0088*/ 	.word	0xffffffff


	//   ....[5]....
        /*008c*/ 	.word	0xffffffff


	//   ....[6]....
        /*0090*/ 	.word	0xffffffff


	//   ....[7]....
        /*0094*/ 	.word	0xffffffff


	//   ....[8]....
        /*0098*/ 	.word	0xffffffff


	//   ....[9]....
        /*009c*/ 	.word	0xffffffff


	//   ....[10]....
        /*00a0*/ 	.word	0xffffffff


	//   ....[11]....
        /*00a4*/ 	.word	0xffffffff


	//   ....[12]....
        /*00a8*/ 	.word	0xffffffff


	//----- nvinfo : EIATTR_COOP_GROUP_INSTR_OFFSETS
	.align		4
.L_41:
        /*00ac*/ 	.byte	0x04, 0x28
        /*00ae*/ 	.short	(.L_43 - .L_42)


	//   ....[0]....
.L_42:
        /*00b0*/ 	.word	0x00000090


	//   ....[1]....
        /*00b4*/ 	.word	0x000004d0


	//   ....[2]....
        /*00b8*/ 	.word	0x00000710


	//   ....[3]....
        /*00bc*/ 	.word	0x000008b0


	//   ....[4]....
        /*00c0*/ 	.word	0x000009b0


	//   ....[5]....
        /*00c4*/ 	.word	0x00000b20


	//   ....[6]....
        /*00c8*/ 	.word	0x00000cc0


	//   ....[7]....
        /*00cc*/ 	.word	0x00001d90


	//   ....[8]....
        /*00d0*/ 	.word	0x00002e40


	//   ....[9]....
        /*00d4*/ 	.word	0x00003050


	//   ....[10]....
        /*00d8*/ 	.word	0x00003080


	//   ....[11]....
        /*00dc*/ 	.word	0x00003a30


	//   ....[12]....
        /*00e0*/ 	.word	0x00003c60


	//----- nvinfo : EIATTR_VRC_CTA_INIT_COUNT
	.align		4
.L_43:
        /*00e4*/ 	.byte	0x02, 0x4a
        /*00e6*/ 	.byte	0x80
	.zero		1


	//----- nvinfo : EIATTR_SYSCALL_OFFSETS
	.align		4
        /*00e8*/ 	.byte	0x04, 0x46
        /*00ea*/ 	.short	(.L_45 - .L_44)


	//   ....[0]....
.L_44:
        /*00ec*/ 	.word	0x00005610


	//   ....[1]....
        /*00f0*/ 	.word	0x00005700


	//   ....[2]....
        /*00f4*/ 	.word	0x00005f30


	//   ....[3]....
        /*00f8*/ 	.word	0x00006bf0


	//   ....[4]....
        /*00fc*/ 	.word	0x00007850


	//   ....[5]....
        /*0100*/ 	.word	0x000084b0


	//----- nvinfo : EIATTR_MBARRIER_INSTR_OFFSETS
	.align		4
.L_45:
        /*0104*/ 	.byte	0x04, 0x39
        /*0106*/ 	.short	(.L_47 - .L_46)


	//   ....[0]....
.L_46:
        /*0108*/ 	.word	0x000005d0
        /*010c*/ 	.word	0x000000ff
        /*0110*/ 	.word	0x00000000
        /*0114*/ 	.short	0x0100
        /*0116*/ 	.byte	0x05
	.zero		1


	//   ....[1]....
        /*0118*/ 	.word	0x000005e0
        /*011c*/ 	.word	0x000000ff
        /*0120*/ 	.word	0x00000048
        /*0124*/ 	.short	0x0100
        /*0126*/ 	.byte	0x05
	.zero		1


	//   ....[2]....
        /*0128*/ 	.word	0x000005f0
        /*012c*/ 	.word	0x000000ff
        /*0130*/ 	.word	0x00000008
        /*0134*/ 	.short	0x0100
        /*0136*/ 	.byte	0x05
	.zero		1


	//   ....[3]....
        /*0138*/ 	.word	0x00000600
        /*013c*/ 	.word	0x000000ff
        /*0140*/ 	.word	0x00000050
        /*0144*/ 	.short	0x0100
        /*0146*/ 	.byte	0x05
	.zero		1


	//   ....[4]....
        /*0148*/ 	.word	0x00000610
        /*014c*/ 	.word	0x000000ff
        /*0150*/ 	.word	0x00000010
        /*0154*/ 	.short	0x0100
        /*0156*/ 	.byte	0x05
	.zero		1


	//   ....[5]....
        /*0158*/ 	.word	0x00000620
        /*015c*/ 	.word	0x000000ff
        /*0160*/ 	.word	0x00000058
        /*0164*/ 	.short	0x0100
        /*0166*/ 	.byte	0x05
	.zero		1


	//   ....[6]....
        /*0168*/ 	.word	0x00000630
        /*016c*/ 	.word	0x000000ff
        /*0170*/ 	.word	0x00000018
        /*0174*/ 	.short	0x0100
        /*0176*/ 	.byte	0x05
	.zero		1


	//   ....[7]....
        /*0178*/ 	.word	0x00000640
        /*017c*/ 	.word	0x000000ff
        /*0180*/ 	.word	0x00000060
        /*0184*/ 	.short	0x0100
        /*0186*/ 	.byte	0x05
	.zero		1


	//   ....[8]....
        /*0188*/ 	.word	0x00000650
        /*018c*/ 	.word	0x000000ff
        /*0190*/ 	.word	0x00000020
        /*0194*/ 	.short	0x0100
        /*0196*/ 	.byte	0x05
	.zero		1


	//   ....[9]....
        /*0198*/ 	.word	0x00000660
        /*019c*/ 	.word	0x000000ff
        /*01a0*/ 	.word	0x00000068
        /*01a4*/ 	.short	0x0100
        /*01a6*/ 	.byte	0x05
	.zero		1


	//   ....[10]....
        /*01a8*/ 	.word	0x00000670
        /*01ac*/ 	.word	0x000000ff
        /*01b0*/ 	.word	0x00000028
        /*01b4*/ 	.short	0x0100
        /*01b6*/ 	.byte	0x05
	.zero		1


	//   ....[11]....
        /*01b8*/ 	.word	0x00000680
        /*01bc*/ 	.word	0x000000ff
        /*01c0*/ 	.word	0x00000070
        /*01c4*/ 	.short	0x0100
        /*01c6*/ 	.byte	0x05
	.zero		1


	//   ....[12]....
        /*01c8*/ 	.word	0x00000690
        /*01cc*/ 	.word	0x000000ff
        /*01d0*/ 	.word	0x00000030
        /*01d4*/ 	.short	0x0100
        /*01d6*/ 	.byte	0x05
	.zero		1


	//   ....[13]....
        /*01d8*/ 	.word	0x000006a0
        /*01dc*/ 	.word	0x000000ff
        /*01e0*/ 	.word	0x00000078
        /*01e4*/ 	.short	0x0100
        /*01e6*/ 	.byte	0x05
	.zero		1


	//   ....[14]....
        /*01e8*/ 	.word	0x000006b0
        /*01ec*/ 	.word	0x000000ff
        /*01f0*/ 	.word	0x00000038
        /*01f4*/ 	.short	0x0100
        /*01f6*/ 	.byte	0x05
	.zero		1


	//   ....[15]....
        /*01f8*/ 	.word	0x000006c0
        /*01fc*/ 	.word	0x000000ff
        /*0200*/ 	.word	0x00000080
        /*0204*/ 	.short	0x0100
        /*0206*/ 	.byte	0x05
	.zero		1


	//   ....[16]....
        /*0208*/ 	.word	0x000006d0
        /*020c*/ 	.word	0x000000ff
        /*0210*/ 	.word	0x00000040
        /*0214*/ 	.short	0x0100
        /*0216*/ 	.byte	0x05
	.zero		1


	//   ....[17]....
        /*0218*/ 	.word	0x000006e0
        /*021c*/ 	.word	0x000000ff
        /*0220*/ 	.word	0x00000088
        /*0224*/ 	.short	0x0100
        /*0226*/ 	.byte	0x05
	.zero		1


	//   ....[18]....
        /*0228*/ 	.word	0x00000820
        /*022c*/ 	.word	0x000000ff
        /*0230*/ 	.word	0x00000090
        /*0234*/ 	.short	0x0100
        /*0236*/ 	.byte	0x07
	.zero		1


	//   ....[19]....
        /*0238*/ 	.word	0x00000830
        /*023c*/ 	.word	0x000000ff
        /*0240*/ 	.word	0x000000b0
        /*0244*/ 	.short	0x0100
        /*0246*/ 	.byte	0x07
	.zero		1


	//   ....[20]....
        /*0248*/ 	.word	0x00000840
        /*024c*/ 	.word	0x000000ff
        /*0250*/ 	.word	0x00000098
        /*0254*/ 	.short	0x0100
        /*0256*/ 	.byte	0x07
	.zero		1


	//   ....[21]....
        /*0258*/ 	.word	0x00000850
        /*025c*/ 	.word	0x000000ff
        /*0260*/ 	.word	0x000000b8
        /*0264*/ 	.short	0x0100
        /*0266*/ 	.byte	0x07
	.zero		1


	//   ....[22]....
        /*0268*/ 	.word	0x00000860
        /*026c*/ 	.word	0x000000ff
        /*0270*/ 	.word	0x000000a0
        /*0274*/ 	.short	0x0100
        /*0276*/ 	.byte	0x07
	.zero		1


	//   ....[23]....
        /*0278*/ 	.word	0x00000870
        /*027c*/ 	.word	0x000000ff
        /*0280*/ 	.word	0x000000c0
        /*0284*/ 	.short	0x0100
        /*0286*/ 	.byte	0x07
	.zero		1


	//   ....[24]....
        /*0288*/ 	.word	0x00000880
        /*028c*/ 	.word	0x000000ff
        /*0290*/ 	.word	0x000000a8
        /*0294*/ 	.short	0x0100
        /*0296*/ 	.byte	0x07
	.zero		1


	//   ....[25]....
        /*0298*/ 	.word	0x00000890
        /*029c*/ 	.word	0x000000ff
        /*02a0*/ 	.word	0x000000c8
        /*02a4*/ 	.short	0x0100
        /*02a6*/ 	.byte	0x07
	.zero		1


	//   ....[26]....
        /*02a8*/ 	.word	0x00000980
        /*02ac*/ 	.word	0x000000ff
        /*02b0*/ 	.word	0x000000d0
        /*02b4*/ 	.short	0x0100
        /*02b6*/ 	.byte	0x05
	.zero		1


	//   ....[27]....
        /*02b8*/ 	.word	0x00000990
        /*02bc*/ 	.word	0x000000ff
        /*02c0*/ 	.word	0x000000d8
        /*02c4*/ 	.short	0x0100
        /*02c6*/ 	.byte	0x05
	.zero		1


	//   ....[28]....
        /*02c8*/ 	.word	0x00000ad0
        /*02cc*/ 	.word	0x000000ff
        /*02d0*/ 	.word	0x000000e0
        /*02d4*/ 	.short	0x0100
        /*02d6*/ 	.byte	0x05
	.zero		1


	//   ....[29]....
        /*02d8*/ 	.word	0x00000ae0
        /*02dc*/ 	.word	0x000000ff
        /*02e0*/ 	.word	0x000000f0
        /*02e4*/ 	.short	0x0100
        /*02e6*/ 	.byte	0x05
	.zero		1


	//   ....[30]....
        /*02e8*/ 	.word	0x00000af0
        /*02ec*/ 	.word	0x000000ff
        /*02f0*/ 	.word	0x000000e8
        /*02f4*/ 	.short	0x0100
        /*02f6*/ 	.byte	0x05
	.zero		1


	//   ....[31]....
        /*02f8*/ 	.word	0x00000b00
        /*02fc*/ 	.word	0x000000ff
        /*0300*/ 	.word	0x000000f8
        /*0304*/ 	.short	0x0100
        /*0306*/ 	.byte	0x05
	.zero		1


	//   ....[32]....
        /*0308*/ 	.word	0x00000c30
        /*030c*/ 	.word	0x000000ff
        /*0310*/ 	.word	0x00000100
        /*0314*/ 	.short	0x0100
        /*0316*/ 	.byte	0x07
	.zero		1


	//   ....[33]....
        /*0318*/ 	.word	0x00000c40
        /*031c*/ 	.word	0x000000ff
        /*0320*/ 	.word	0x00000120
        /*0324*/ 	.short	0x0100
        /*0326*/ 	.byte	0x07
	.zero		1


	//   ....[34]....
        /*0328*/ 	.word	0x00000c50
        /*032c*/ 	.word	0x000000ff
        /*0330*/ 	.word	0x00000108
        /*0334*/ 	.short	0x0100
        /*0336*/ 	.byte	0x07
	.zero		1


	//   ....[35]....
        /*0338*/ 	.word	0x00000c60
        /*033c*/ 	.word	0x000000ff
        /*0340*/ 	.word	0x00000128
        /*0344*/ 	.short	0x0100
        /*0346*/ 	.byte	0x07
	.zero		1


	//   ....[36]....
        /*0348*/ 	.word	0x00000c70
        /*034c*/ 	.word	0x000000ff
        /*0350*/ 	.word	0x00000110
        /*0354*/ 	.short	0x0100
        /*0356*/ 	.byte	0x07
	.zero		1


	//   ....[37]....
        /*0358*/ 	.word	0x00000c80
        /*035c*/ 	.word	0x000000ff
        /*0360*/ 	.word	0x00000130
        /*0364*/ 	.short	0x0100
        /*0366*/ 	.byte	0x07
	.zero		1


	//   ....[38]....
        /*0368*/ 	.word	0x00000c90
        /*036c*/ 	.word	0x000000ff
        /*0370*/ 	.word	0x00000118
        /*0374*/ 	.short	0x0100
        /*0376*/ 	.byte	0x07
	.zero		1


	//   ....[39]....
        /*0378*/ 	.word	0x00000ca0
        /*037c*/ 	.word	0x000000ff
        /*0380*/ 	.word	0x00000138
        /*0384*/ 	.short	0x0100
        /*0386*/ 	.byte	0x07
	.zero		1


	//   ....[40]....
        /*0388*/ 	.word	0x00000d90
        /*038c*/ 	.word	0x000000ff
        /*0390*/ 	.word	0x00000140
        /*0394*/ 	.short	0x0100
        /*0396*/ 	.byte	0x05
	.zero		1


	//   ....[41]....
        /*0398*/ 	.word	0x00000da0
        /*039c*/ 	.word	0x000000ff
        /*03a0*/ 	.word	0x00000150
        /*03a4*/ 	.short	0x0100
        /*03a6*/ 	.byte	0x05
	.zero		1


	//   ....[42]....
        /*03a8*/ 	.word	0x00000db0
        /*03ac*/ 	.word	0x000000ff
        /*03b0*/ 	.word	0x00000148
        /*03b4*/ 	.short	0x0100
        /*03b6*/ 	.byte	0x05
	.zero		1


	//   ....[43]....
        /*03b8*/ 	.word	0x00000dc0
        /*03bc*/ 	.word	0x000000ff
        /*03c0*/ 	.word	0x00000158
        /*03c4*/ 	.short	0x0100
        /*03c6*/ 	.byte	0x05
	.zero		1


	//   ....[44]....
        /*03c8*/ 	.word	0x00001690
        /*03cc*/ 	.word	0x00000002
        /*03d0*/ 	.word	0x00000150
        /*03d4*/ 	.short	0x010a
        /*03d6*/ 	.byte	0xff
	.zero		1


	//   ....[45]....
        /*03d8*/ 	.word	0x000016c0
        /*03dc*/ 	.word	0x00000002
        /*03e0*/ 	.word	0x00000140
        /*03e4*/ 	.short	0x0101
        /*03e6*/ 	.byte	0xff
	.zero		1


	//   ....[46]....
        /*03e8*/ 	.word	0x00001790
        /*03ec*/ 	.word	0x000000ff
        /*03f0*/ 	.word	0x00000048
        /*03f4*/ 	.short	0x010a
        /*03f6*/ 	.byte	0x08
	.zero		1


	//   ....[47]....
        /*03f8*/ 	.word	0x00001830
        /*03fc*/ 	.word	0x000000ff
        /*0400*/ 	.word	0x00000048
        /*0404*/ 	.short	0x010a
        /*0406*/ 	.byte	0x21
	.zero		1


	//   ....[48]....
        /*0408*/ 	.word	0x00001980
        /*040c*/ 	.word	0x000000ff
        /*0410*/ 	.word	0x00000048
        /*0414*/ 	.short	0x010a
        /*0416*/ 	.byte	0x08
	.zero		1


	//   ....[49]....
        /*0418*/ 	.word	0x00001a90
        /*041c*/ 	.word	0x000000ff
        /*0420*/ 	.word	0x000000d8
        /*0424*/ 	.short	0x0101
        /*0426*/ 	.byte	0x04
	.zero		1


	//   ....[50]....
        /*0428*/ 	.word	0x00001ab0
        /*042c*/ 	.word	0x000000ff
        /*0430*/ 	.word	0x00000048
        /*0434*/ 	.short	0x010a
        /*0436*/ 	.byte	0x08
	.zero		1


	//   ....[51]....
        /*0438*/ 	.word	0x00001b30
        /*043c*/ 	.word	0x000000ff
        /*0440*/ 	.word	0x00000048
        /*0444*/ 	.short	0x010a
        /*0446*/ 	.byte	0x11
	.zero		1


	//   ....[52]....
        /*0448*/ 	.word	0x00001c80
        /*044c*/ 	.word	0x000000ff
        /*0450*/ 	.word	0x00000048
        /*0454*/ 	.short	0x010a
        /*0456*/ 	.byte	0x08
	.zero		1


	//   ....[53]....
        /*0458*/ 	.word	0x00001dc0
        /*045c*/ 	.word	0x00000002
        /*0460*/ 	.word	0x000000e0
        /*0464*/ 	.short	0x010a
        /*0466*/ 	.byte	0xff
	.zero		1


	//   ....[54]....
        /*0468*/ 	.word	0x00001e80
        /*046c*/ 	.word	0x00000002
        /*0470*/ 	.word	0x00000000
        /*0474*/ 	.short	0x0101
        /*0476*/ 	.byte	0xff
	.zero		1


	//   ....[55]....
        /*0478*/ 	.word	0x000023e0
        /*047c*/ 	.word	0x000000ff
        /*0480*/ 	.word	0x00000000
        /*0484*/ 	.short	0x010a
        /*0486*/ 	.byte	0x05
	.zero		1


	//   ....[56]....
        /*0488*/ 	.word	0x00002470
        /*048c*/ 	.word	0x000000ff
        /*0490*/ 	.word	0x00000000
        /*0494*/ 	.short	0x010a
        /*0496*/ 	.byte	0x05
	.zero		1


	//   ....[57]....
        /*0498*/ 	.word	0x00002500
        /*049c*/ 	.word	0x000000ff
        /*04a0*/ 	.word	0x00000000
        /*04a4*/ 	.short	0x010a
        /*04a6*/ 	.byte	0x05
	.zero		1


	//   ....[58]....
        /*04a8*/ 	.word	0x00002590
        /*04ac*/ 	.word	0x000000ff
        /*04b0*/ 	.word	0x00000000
        /*04b4*/ 	.short	0x010a
        /*04b6*/ 	.byte	0x05
	.zero		1


	//   ....[59]....
        /*04b8*/ 	.word	0x00002620
        /*04bc*/ 	.word	0x000000ff
        /*04c0*/ 	.word	0x00000000
        /*04c4*/ 	.short	0x010a
        /*04c6*/ 	.byte	0x05
	.zero		1


	//   ....[60]....
        /*04c8*/ 	.word	0x000026b0
        /*04cc*/ 	.word	0x000000ff
        /*04d0*/ 	.word	0x00000000
        /*04d4*/ 	.short	0x010a
        /*04d6*/ 	.byte	0x05
	.zero		1


	//   ....[61]....
        /*04d8*/ 	.word	0x00002740
        /*04dc*/ 	.word	0x000000ff
        /*04e0*/ 	.word	0x00000000
        /*04e4*/ 	.short	0x010a
        /*04e6*/ 	.byte	0x05
	.zero		1


	//   ....[62]....
        /*04e8*/ 	.word	0x000027d0
        /*04ec*/ 	.word	0x000000ff
        /*04f0*/ 	.word	0x00000000
        /*04f4*/ 	.short	0x010a
        /*04f6*/ 	.byte	0x05
	.zero		1


	//   ....[63]....
        /*04f8*/ 	.word	0x00002870
        /*04fc*/ 	.word	0x00000000
        /*0500*/ 	.word	0x00000000
        /*0504*/ 	.short	0x010a
        /*0506*/ 	.byte	0xff
	.zero		1


	//   ....[64]....
        /*0508*/ 	.word	0x00002990
        /*050c*/ 	.word	0x00000000
        /*0510*/ 	.word	0x00000140
        /*0514*/ 	.short	0x010a
        /*0516*/ 	.byte	0xff
	.zero		1


	//   ....[65]....
        /*0518*/ 	.word	0x00002a00
        /*051c*/ 	.word	0x00000000
        /*0520*/ 	.word	0x00000000
        /*0524*/ 	.short	0x0101
        /*0526*/ 	.byte	0xff
	.zero		1


	//   ....[66]....
        /*0528*/ 	.word	0x00002a20
        /*052c*/ 	.word	0x000000ff
        /*0530*/ 	.word	0x000000f0
        /*0534*/ 	.short	0x010a
        /*0536*/ 	.byte	0x05
	.zero		1


	//   ....[67]....
        /*0538*/ 	.word	0x00002b40
        /*053c*/ 	.word	0x00000000
        /*0540*/ 	.word	0x000000e0
        /*0544*/ 	.short	0x010a
        /*0546*/ 	.byte	0xff
	.zero		1


	//   ....[68]....
        /*0548*/ 	.word	0x00002c40
        /*054c*/ 	.word	0x00000000
        /*0550*/ 	.word	0x00000000
        /*0554*/ 	.short	0x0101
        /*0556*/ 	.byte	0xff
	.zero		1


	//   ....[69]....
        /*0558*/ 	.word	0x00002cd0
        /*055c*/ 	.word	0x000000ff
        /*0560*/ 	.word	0x000000f0
        /*0564*/ 	.short	0x0106
        /*0566*/ 	.byte	0x05
	.zero		1


	//   ....[70]....
        /*0568*/ 	.word	0x00002cf0
        /*056c*/ 	.word	0x000000ff
        /*0570*/ 	.word	0x000000f0
        /*0574*/ 	.short	0x010a
        /*0576*/ 	.byte	0x05
	.zero		1


	//   ....[71]....
        /*0578*/ 	.word	0x00002d80
        /*057c*/ 	.word	0x000000ff
        /*0580*/ 	.word	0x000000f0
        /*0584*/ 	.short	0x0106
        /*0586*/ 	.byte	0x04
	.zero		1


	//   ....[72]....
        /*0588*/ 	.word	0x00002dc0
        /*058c*/ 	.word	0x00000000
        /*0590*/ 	.word	0x000000f0
        /*0594*/ 	.short	0x010a
        /*0596*/ 	.byte	0xff
	.zero		1


	//   ....[73]....
        /*0598*/ 	.word	0x000032c0
        /*059c*/ 	.word	0x00000000
        /*05a0*/ 	.word	0x000000e0
        /*05a4*/ 	.short	0x010a
        /*05a6*/ 	.byte	0xff
	.zero		1


	//   ....[74]....
        /*05a8*/ 	.word	0x000033c0
        /*05ac*/ 	.word	0x00000003
        /*05b0*/ 	.word	0x00000000
        /*05b4*/ 	.short	0x0101
        /*05b6*/ 	.byte	0xff
	.zero		1


	//   ....[75]....
        /*05b8*/ 	.word	0x000033d0
        /*05bc*/ 	.word	0x000000ff
        /*05c0*/ 	.word	0x00000000
        /*05c4*/ 	.short	0x010a
        /*05c6*/ 	.byte	0x04
	.zero		1


	//   ....[76]....
        /*05c8*/ 	.word	0x00003450
        /*05cc*/ 	.word	0x000000ff
        /*05d0*/ 	.word	0x00000120
        /*05d4*/ 	.short	0x010a
        /*05d6*/ 	.byte	0x08
	.zero		1


	//   ....[77]....
        /*05d8*/ 	.word	0x00003530
        /*05dc*/ 	.word	0x000000ff
        /*05e0*/ 	.word	0x00000000
        /*05e4*/ 	.short	0x010a
        /*05e6*/ 	.byte	0x07
	.zero		1


	//   ....[78]....
        /*05e8*/ 	.word	0x00003670
        /*05ec*/ 	.word	0x000000ff
        /*05f0*/ 	.word	0x00000000
        /*05f4*/ 	.short	0x010a
        /*05f6*/ 	.byte	0x04
	.zero		1


	//   ....[79]....
        /*05f8*/ 	.word	0x00003860
        /*05fc*/ 	.word	0x000000ff
        /*0600*/ 	.word	0x00000000
        /*0604*/ 	.short	0x010a
        /*0606*/ 	.byte	0x05
	.zero		1


	//   ....[80]....
        /*0608*/ 	.word	0x000038f0
        /*060c*/ 	.word	0x000000ff
        /*0610*/ 	.word	0x00000000
        /*0614*/ 	.short	0x010a
        /*0616*/ 	.byte	0x05
	.zero		1


	//   ....[81]....
        /*0618*/ 	.word	0x00003980
        /*061c*/ 	.word	0x000000ff
        /*0620*/ 	.word	0x00000000
        /*0624*/ 	.short	0x010a
        /*0626*/ 	.byte	0x05
	.zero		1


	//   ....[82]....
        /*0628*/ 	.word	0x00003a10
        /*062c*/ 	.word	0x000000ff
        /*0630*/ 	.word	0x00000000
        /*0634*/ 	.short	0x010a
        /*0636*/ 	.byte	0x07
	.zero		1


	//   ....[83]....
        /*0638*/ 	.word	0x00003e90
        /*063c*/ 	.word	0x00000000
        /*0640*/ 	.word	0x000000e0
        /*0644*/ 	.short	0x010a
        /*0646*/ 	.byte	0xff
	.zero		1


	//   ....[84]....
        /*0648*/ 	.word	0x00003f50
        /*064c*/ 	.word	0x00000000
        /*0650*/ 	.word	0x00000000
        /*0654*/ 	.short	0x0101
        /*0656*/ 	.byte	0xff
	.zero		1


	//   ....[85]....
        /*0658*/ 	.word	0x00004270
        /*065c*/ 	.word	0x000000ff
        /*0660*/ 	.word	0x000000d8
        /*0664*/ 	.short	0x010a
        /*0666*/ 	.byte	0x07
	.zero		1


	//   ....[86]....
        /*0668*/ 	.word	0x00004460
        /*066c*/ 	.word	0x000000ff
        /*0670*/ 	.word	0x000000b0
        /*0674*/ 	.short	0x010a
        /*0676*/ 	.byte	0x07
	.zero		1


	//   ....[87]....
        /*0678*/ 	.word	0x000045d0
        /*067c*/ 	.word	0x000000ff
        /*0680*/ 	.word	0x00000090
        /*0684*/ 	.short	0x010b
        /*0686*/ 	.byte	0x07
	.zero		1


	//   ....[88]....
        /*0688*/ 	.word	0x000045e0
        /*068c*/ 	.word	0x000000ff
        /*0690*/ 	.word	0x00000000
        /*0694*/ 	.short	0x0101
        /*0696*/ 	.byte	0x08
	.zero		1


	//   ....[89]....
        /*0698*/ 	.word	0x000045f0
        /*069c*/ 	.word	0x000000ff
        /*06a0*/ 	.word	0x000000b8
        /*06a4*/ 	.short	0x010a
        /*06a6*/ 	.byte	0x07
	.zero		1


	//   ....[90]....
        /*06a8*/ 	.word	0x00004740
        /*06ac*/ 	.word	0x000000ff
        /*06b0*/ 	.word	0x00000098
        /*06b4*/ 	.short	0x010b
        /*06b6*/ 	.byte	0x07
	.zero		1


	//   ....[91]....
        /*06b8*/ 	.word	0x00004750
        /*06bc*/ 	.word	0x000000ff
        /*06c0*/ 	.word	0x00000000
        /*06c4*/ 	.short	0x0101
        /*06c6*/ 	.byte	0x08
	.zero		1


	//   ....[92]....
        /*06c8*/ 	.word	0x00004760
        /*06cc*/ 	.word	0x000000ff
        /*06d0*/ 	.word	0x000000c0
        /*06d4*/ 	.short	0x010a
        /*06d6*/ 	.byte	0x07
	.zero		1


	//   ....[93]....
        /*06d8*/ 	.word	0x000048e0
        /*06dc*/ 	.word	0x000000ff
        /*06e0*/ 	.word	0x000000a0
        /*06e4*/ 	.short	0x010b
        /*06e6*/ 	.byte	0x07
	.zero		1


	//   ....[94]....
        /*06e8*/ 	.word	0x00004920
        /*06ec*/ 	.word	0x000000ff
        /*06f0*/ 	.word	0x00000000
        /*06f4*/ 	.short	0x0101
        /*06f6*/ 	.byte	0x08
	.zero		1


	//   ....[95]....
        /*06f8*/ 	.word	0x00004960
        /*06fc*/ 	.word	0x000000ff
        /*0700*/ 	.word	0x000000c8
        /*0704*/ 	.short	0x010a
        /*0706*/ 	.byte	0x07
	.zero		1


	//   ....[96]....
        /*0708*/ 	.word	0x00004ba0
        /*070c*/ 	.word	0x000000ff
        /*0710*/ 	.word	0x000000a8
        /*0714*/ 	.short	0x010b
        /*0716*/ 	.byte	0x07
	.zero		1


	//   ....[97]....
        /*0718*/ 	.word	0x00004bc0
        /*071c*/ 	.word	0x000000ff
        /*0720*/ 	.word	0x00000000
        /*0724*/ 	.short	0x0101
        /*0726*/ 	.byte	0x0d
	.zero		1


	//   ....[98]....
        /*0728*/ 	.word	0x00004bf0
        /*072c*/ 	.word	0x000000ff
        /*0730*/ 	.word	0x000000b0
        /*0734*/ 	.short	0x010a
        /*0736*/ 	.byte	0x07
	.zero		1


	//   ....[99]....
        /*0738*/ 	.word	0x00004c10
        /*073c*/ 	.word	0x000000ff
        /*0740*/ 	.word	0x000000b8
        /*0744*/ 	.short	0x010a
        /*0746*/ 	.byte	0x07
	.zero		1


	//   ....[100]....
        /*0748*/ 	.word	0x00004c30
        /*074c*/ 	.word	0x000000ff
        /*0750*/ 	.word	0x000000c0
        /*0754*/ 	.short	0x010a
        /*0756*/ 	.byte	0x07
	.zero		1


	//   ....[101]....
        /*0758*/ 	.word	0x00004c70
        /*075c*/ 	.word	0x00000000
        /*0760*/ 	.word	0x000000c8
        /*0764*/ 	.short	0x010a
        /*0766*/ 	.byte	0xff
	.zero		1


	//   ....[102]....
        /*0768*/ 	.word	0x00004fd0
        /*076c*/ 	.word	0x00000000
        /*0770*/ 	.word	0x000000e0
        /*0774*/ 	.short	0x010a
        /*0776*/ 	.byte	0xff
	.zero		1


	//   ....[103]....
        /*0778*/ 	.word	0x000050e0
        /*077c*/ 	.word	0x00000000
        /*0780*/ 	.word	0x00000000
        /*0784*/ 	.short	0x0101
        /*0786*/ 	.byte	0xff
	.zero		1


	//   ....[104]....
        /*0788*/ 	.word	0x00005b60
        /*078c*/ 	.word	0x000000ff
        /*0790*/ 	.word	0x00000090
        /*0794*/ 	.short	0x010a
        /*0796*/ 	.byte	0x30
	.zero		1


	//   ....[105]....
        /*0798*/ 	.word	0x00005ba0
        /*079c*/ 	.word	0x00000040
        /*07a0*/ 	.word	0x00000100
        /*07a4*/ 	.short	0x010a
        /*07a6*/ 	.byte	0xff
	.zero		1


	//   ....[106]....
        /*07a8*/ 	.word	0x00005d10
        /*07ac*/ 	.word	0x000000ff
        /*07b0*/ 	.word	0x00000090
        /*07b4*/ 	.short	0x010a
        /*07b6*/ 	.byte	0x30
	.zero		1


	//   ....[107]....
        /*07b8*/ 	.word	0x00005e10
        /*07bc*/ 	.word	0x00000040
        /*07c0*/ 	.word	0x00000100
        /*07c4*/ 	.short	0x010a
        /*07c6*/ 	.byte	0xff
	.zero		1


	//   ....[108]....
        /*07c8*/ 	.word	0x00006910
        /*07cc*/ 	.word	0x00000000
        /*07d0*/ 	.word	0x00000000
        /*07d4*/ 	.short	0x0101
        /*07d6*/ 	.byte	0xff
	.zero		1


	//   ....[109]....
        /*07d8*/ 	.word	0x00006920
        /*07dc*/ 	.word	0x00000002
        /*07e0*/ 	.word	0x00000090
        /*07e4*/ 	.short	0x010a
        /*07e6*/ 	.byte	0xff
	.zero		1


	//   ....[110]....
        /*07e8*/ 	.word	0x000069f0
        /*07ec*/ 	.word	0x00000002
        /*07f0*/ 	.word	0x00000090
        /*07f4*/ 	.short	0x010a
        /*07f6*/ 	.byte	0xff
	.zero		1


	//   ....[111]....
        /*07f8*/ 	.word	0x00007570
        /*07fc*/ 	.word	0x0000004a
        /*0800*/ 	.word	0x00000000
        /*0804*/ 	.short	0x0101
        /*0806*/ 	.byte	0xff
	.zero		1


	//   ....[112]....
        /*0808*/ 	.word	0x00007590
        /*080c*/ 	.word	0x00000000
        /*0810*/ 	.word	0x00000090
        /*0814*/ 	.short	0x010a
        /*0816*/ 	.byte	0xff
	.zero		1


	//   ....[113]....
        /*0818*/ 	.word	0x00007650
        /*081c*/ 	.word	0x00000000
        /*0820*/ 	.word	0x00000090
        /*0824*/ 	.short	0x010a
        /*0826*/ 	.byte	0xff
	.zero		1


	//   ....[114]....
        /*0828*/ 	.word	0x000081d0
        /*082c*/ 	.word	0x0000004a
        /*0830*/ 	.word	0x00000000
        /*0834*/ 	.short	0x0101
        /*0836*/ 	.byte	0xff
	.zero		1


	//   ....[115]....
        /*0838*/ 	.word	0x000081f0
        /*083c*/ 	.word	0x00000002
        /*0840*/ 	.word	0x00000090
        /*0844*/ 	.short	0x010a
        /*0846*/ 	.byte	0xff
	.zero		1


	//   ....[116]....
        /*0848*/ 	.word	0x000082b0
        /*084c*/ 	.word	0x00000002
        /*0850*/ 	.word	0x00000090
        /*0854*/ 	.short	0x010a
        /*0856*/ 	.byte	0xff
	.zero		1


	//   ....[117]....
        /*0858*/ 	.word	0x00008610
        /*085c*/ 	.word	0x000000ff
        /*0860*/ 	.word	0x00000000
        /*0864*/ 	.short	0x0101
        /*0866*/ 	.byte	0x05
	.zero		1


	//   ....[118]....
        /*0868*/ 	.word	0x00008e90
        /*086c*/ 	.word	0x00000000
        /*0870*/ 	.word	0x00000000
        /*0874*/ 	.short	0x0101
        /*0876*/ 	.byte	0xff
	.zero		1


	//   ....[119]....
        /*0878*/ 	.word	0x00009100
        /*087c*/ 	.word	0x000000ff
        /*0880*/ 	.word	0x00000000
        /*0884*/ 	.short	0x0101
        /*0886*/ 	.byte	0x04
	.zero		1


	//   ....[120]....
        /*0888*/ 	.word	0x00009120
        /*088c*/ 	.word	0x00000002
        /*0890*/ 	.word	0x00000150
        /*0894*/ 	.short	0x010a
        /*0896*/ 	.byte	0xff
	.zero		1


	//   ....[121]....
        /*0898*/ 	.word	0x00009180
        /*089c*/ 	.word	0x00000002
        /*08a0*/ 	.word	0x00000048
        /*08a4*/ 	.short	0x010a
        /*08a6*/ 	.byte	0xff
	.zero		1


	//   ....[122]....
        /*08a8*/ 	.word	0x000091e0
        /*08ac*/ 	.word	0x00000002
        /*08b0*/ 	.word	0x00000048
        /*08b4*/ 	.short	0x010a
        /*08b6*/ 	.byte	0xff
	.zero		1


	//   ....[123]....
        /*08b8*/ 	.word	0x00009230
        /*08bc*/ 	.word	0x00000002
        /*08c0*/ 	.word	0x000000e0
        /*08c4*/ 	.short	0x010a
        /*08c6*/ 	.byte	0xff
	.zero		1


	//   ....[124]....
        /*08c8*/ 	.word	0x00009290
        /*08cc*/ 	.word	0x00000000
        /*08d0*/ 	.word	0x00000000
        /*08d4*/ 	.short	0x010a
        /*08d6*/ 	.byte	0xff
	.zero		1


	//   ....[125]....
        /*08d8*/ 	.word	0x000092f0
        /*08dc*/ 	.word	0x00000000
        /*08e0*/ 	.word	0x00000000
        /*08e4*/ 	.short	0x010a
        /*08e6*/ 	.byte	0xff
	.zero		1


	//   ....[126]....
        /*08e8*/ 	.word	0x00009350
        /*08ec*/ 	.word	0x00000000
        /*08f0*/ 	.word	0x00000000
        /*08f4*/ 	.short	0x010a
        /*08f6*/ 	.byte	0xff
	.zero		1


	//   ....[127]....
        /*08f8*/ 	.word	0x000093b0
        /*08fc*/ 	.word	0x00000000
        /*0900*/ 	.word	0x00000000
        /*0904*/ 	.short	0x010a
        /*0906*/ 	.byte	0xff
	.zero		1


	//   ....[128]....
        /*0908*/ 	.word	0x00009410
        /*090c*/ 	.word	0x00000000
        /*0910*/ 	.word	0x00000000
        /*0914*/ 	.short	0x010a
        /*0916*/ 	.byte	0xff
	.zero		1


	//   ....[129]....
        /*0918*/ 	.word	0x00009470
        /*091c*/ 	.word	0x00000000
        /*0920*/ 	.word	0x00000000
        /*0924*/ 	.short	0x010a
        /*0926*/ 	.byte	0xff
	.zero		1


	//   ....[130]....
        /*0928*/ 	.word	0x000094d0
        /*092c*/ 	.word	0x00000000
        /*0930*/ 	.word	0x00000000
        /*0934*/ 	.short	0x010a
        /*0936*/ 	.byte	0xff
	.zero		1


	//   ....[131]....
        /*0938*/ 	.word	0x00009530
        /*093c*/ 	.word	0x00000000
        /*0940*/ 	.word	0x00000000
        /*0944*/ 	.short	0x010a
        /*0946*/ 	.byte	0xff
	.zero		1


	//   ....[132]....
        /*0948*/ 	.word	0x00009580
        /*094c*/ 	.word	0x00000000
        /*0950*/ 	.word	0x00000140
        /*0954*/ 	.short	0x010a
        /*0956*/ 	.byte	0xff
	.zero		1


	//   ....[133]....
        /*0958*/ 	.word	0x000095e0
        /*095c*/ 	.word	0x00000000
        /*0960*/ 	.word	0x000000f0
        /*0964*/ 	.short	0x010a
        /*0966*/ 	.byte	0xff
	.zero		1


	//   ....[134]....
        /*0968*/ 	.word	0x00009630
        /*096c*/ 	.word	0x00000000
        /*0970*/ 	.word	0x000000e0
        /*0974*/ 	.short	0x010a
        /*0976*/ 	.byte	0xff
	.zero		1


	//   ....[135]....
        /*0978*/ 	.word	0x00009690
        /*097c*/ 	.word	0x00000000
        /*0980*/ 	.word	0x000000f0
        /*0984*/ 	.short	0x010a
        /*0986*/ 	.byte	0xff
	.zero		1


	//   ....[136]....
        /*0988*/ 	.word	0x000096e0
        /*098c*/ 	.word	0x00000000
        /*0990*/ 	.word	0x000000e0
        /*0994*/ 	.short	0x010a
        /*0996*/ 	.byte	0xff
	.zero		1


	//   ....[137]....
        /*0998*/ 	.word	0x00009740
        /*099c*/ 	.word	0x00000002
        /*09a0*/ 	.word	0x00000120
        /*09a4*/ 	.short	0x010a
        /*09a6*/ 	.byte	0xff
	.zero		1


	//   ....[138]....
        /*09a8*/ 	.word	0x000097a0
        /*09ac*/ 	.word	0x00000000
        /*09b0*/ 	.word	0x00000000
        /*09b4*/ 	.short	0x010a
        /*09b6*/ 	.byte	0xff
	.zero		1


	//   ....[139]....
        /*09b8*/ 	.word	0x00009800
        /*09bc*/ 	.word	0x00000000
        /*09c0*/ 	.word	0x00000000
        /*09c4*/ 	.short	0x010a
        /*09c6*/ 	.byte	0xff
	.zero		1


	//   ....[140]....
        /*09c8*/ 	.word	0x00009860
        /*09cc*/ 	.word	0x00000000
        /*09d0*/ 	.word	0x00000000
        /*09d4*/ 	.short	0x010a
        /*09d6*/ 	.byte	0xff
	.zero		1


	//   ....[141]....
        /*09d8*/ 	.word	0x000098c0
        /*09dc*/ 	.word	0x00000000
        /*09e0*/ 	.word	0x00000000
        /*09e4*/ 	.short	0x010a
        /*09e6*/ 	.byte	0xff
	.zero		1


	//   ....[142]....
        /*09e8*/ 	.word	0x00009920
        /*09ec*/ 	.word	0x00000000
        /*09f0*/ 	.word	0x00000000
        /*09f4*/ 	.short	0x010a
        /*09f6*/ 	.byte	0xff
	.zero		1


	//   ....[143]....
        /*09f8*/ 	.word	0x00009970
        /*09fc*/ 	.word	0x00000000
        /*0a00*/ 	.word	0x000000e0
        /*0a04*/ 	.short	0x010a
        /*0a06*/ 	.byte	0xff
	.zero		1


	//   ....[144]....
        /*0a08*/ 	.word	0x000099d0
        /*0a0c*/ 	.word	0x00000000
        /*0a10*/ 	.word	0x000000d8
        /*0a14*/ 	.short	0x010a
        /*0a16*/ 	.byte	0xff
	.zero		1


	//   ....[145]....
        /*0a18*/ 	.word	0x00009a30
        /*0a1c*/ 	.word	0x00000000
        /*0a20*/ 	.word	0x000000b0
        /*0a24*/ 	.short	0x010a
        /*0a26*/ 	.byte	0xff
	.zero		1


	//   ....[146]....
        /*0a28*/ 	.word	0x00009a90
        /*0a2c*/ 	.word	0x00000000
        /*0a30*/ 	.word	0x000000b8
        /*0a34*/ 	.short	0x010a
        /*0a36*/ 	.byte	0xff
	.zero		1


	//   ....[147]....
        /*0a38*/ 	.word	0x00009af0
        /*0a3c*/ 	.word	0x00000000
        /*0a40*/ 	.word	0x000000c0
        /*0a44*/ 	.short	0x010a
        /*0a46*/ 	.byte	0xff
	.zero		1


	//   ....[148]....
        /*0a48*/ 	.word	0x00009b50
        /*0a4c*/ 	.word	0x00000000
        /*0a50*/ 	.word	0x000000c8
        /*0a54*/ 	.short	0x010a
        /*0a56*/ 	.byte	0xff
	.zero		1


	//   ....[149]....
        /*0a58*/ 	.word	0x00009bb0
        /*0a5c*/ 	.word	0x00000000
        /*0a60*/ 	.word	0x000000b0
        /*0a64*/ 	.short	0x010a
        /*0a66*/ 	.byte	0xff
	.zero		1


	//   ....[150]....
        /*0a68*/ 	.word	0x00009c10
        /*0a6c*/ 	.word	0x00000000
        /*0a70*/ 	.word	0x000000b8
        /*0a74*/ 	.short	0x010a
        /*0a76*/ 	.byte	0xff
	.zero		1


	//   ....[151]....
        /*0a78*/ 	.word	0x00009c70
        /*0a7c*/ 	.word	0x00000000
        /*0a80*/ 	.word	0x000000c0
        /*0a84*/ 	.short	0x010a
        /*0a86*/ 	.byte	0xff
	.zero		1


	//   ....[152]....
        /*0a88*/ 	.word	0x00009cc0
        /*0a8c*/ 	.word	0x00000000
        /*0a90*/ 	.word	0x000000e0
        /*0a94*/ 	.short	0x010a
        /*0a96*/ 	.byte	0xff
	.zero		1


	//   ....[153]....
        /*0a98*/ 	.word	0x00009d20
        /*0a9c*/ 	.word	0x00000000
        /*0aa0*/ 	.word	0x00000090
        /*0aa4*/ 	.short	0x010a
        /*0aa6*/ 	.byte	0xff
	.zero		1


	//   ....[154]....
        /*0aa8*/ 	.word	0x00009d70
        /*0aac*/ 	.word	0x00000040
        /*0ab0*/ 	.word	0x00000100
        /*0ab4*/ 	.short	0x010a
        /*0ab6*/ 	.byte	0xff
	.zero		1


	//   ....[155]....
        /*0ab8*/ 	.word	0x00009dc0
        /*0abc*/ 	.word	0x00000002
        /*0ac0*/ 	.word	0x00000090
        /*0ac4*/ 	.short	0x010a
        /*0ac6*/ 	.byte	0xff
	.zero		1


	//   ....[156]....
        /*0ac8*/ 	.word	0x00009e10
        /*0acc*/ 	.word	0x00000000
        /*0ad0*/ 	.word	0x00000090
        /*0ad4*/ 	.short	0x010a
        /*0ad6*/ 	.byte	0xff
	.zero		1


	//   ....[157]....
        /*0ad8*/ 	.word	0x00009e60
        /*0adc*/ 	.word	0x00000002
        /*0ae0*/ 	.word	0x00000090
        /*0ae4*/ 	.short	0x010a
        /*0ae6*/ 	.byte	0xff
	.zero		1


	//----- nvinfo : EIATTR_NUM_MBARRIERS
	.align		4
.L_47:
        /*0ae8*/ 	.byte	0x03, 0x38
        /*0aea*/ 	.short	0x002c


	//----- nvinfo : EIATTR_EXIT_INSTR_OFFSETS
	.align		4
        /*0aec*/ 	.byte	0x04, 0x1c
        /*0aee*/ 	.short	(.L_49 - .L_48)


	//   ....[0]....
.L_48:
        /*0af0*/ 	.word	0x000028a0


	//   ....[1]....
        /*0af4*/ 	.word	0x00002d90


	//   ....[2]....
        /*0af8*/ 	.word	0x00002df0


	//   ....[3]....
        /*0afc*/ 	.word	0x00003c70


	//   ....[4]....
        /*0b00*/ 	.word	0x00004ca0


	//   ....[5]....
        /*0b04*/ 	.word	0x00004ce0


	//   ....[6]....
        /*0b08*/ 	.word	0x00008ff0


	//   ....[7]....
        /*0b0c*/ 	.word	0x00009070


	//   ....[8]....
        /*0b10*/ 	.word	0x000090a0


	//   ....[9]....
        /*0b14*/ 	.word	0x00009110


	//----- nvinfo : EIATTR_MAX_THREADS
	.align		4
.L_49:
        /*0b18*/ 	.byte	0x04, 0x05
        /*0b1a*/ 	.short	(.L_51 - .L_50)
.L_50:
        /*0b1c*/ 	.word	0x00000100
        /*0b20*/ 	.word	0x00000001
        /*0b24*/ 	.word	0x00000001


	//----- nvinfo : EIATTR_CRS_STACK_SIZE
	.align		4
.L_51:
        /*0b28*/ 	.byte	0x04, 0x1e
        /*0b2a*/ 	.short	(.L_53 - .L_52)
.L_52:
        /*0b2c*/ 	.word	0x00000000


	//----- nvinfo : EIATTR_CBANK_PARAM_SIZE
	.align		4
.L_53:
        /*0b30*/ 	.byte	0x03, 0x19
        /*0b32*/ 	.short	0x0800


	//----- nvinfo : EIATTR_PARAM_CBANK
	.align		4
        /*0b34*/ 	.byte	0x04, 0x0a
        /*0b36*/ 	.short	(.L_55 - .L_54)
	.align		4
.L_54:
        /*0b38*/ 	.word	index@(.nv.constant0._ZN7cutlass13device_kernelINS_4gemm6kernel13GemmUniversalIN4cute5tupleIJiiiiEEENS1_10collective13CollectiveMmaINS1_35MainloopSm100TmaUmmaWarpSpecializedILi9ELi2ELi4ENS5_IJNS4_1CILi1EEESB_SB_EEEEENS5_IJNSA_ILi64EEENSA_ILi256EEENSA_ILi32EEEEEENS_6half_tENS5_IJlSB_lEEESI_SJ_NS4_8TiledMMAINS4_8MMA_AtomIJNS4_20SM100_MMA_F16BF16_SSISI_SI_fLi64ELi256ELNS4_4UMMA5MajorE0ELSO_0ELNSN_7ScaleInE0ELSP_0EEEEEENS4_6LayoutISC_NS5_IJNSA_ILi0EEEST_ST_EEEEENS5_IJNS4_10UnderscoreESW_SW_EEEEENS4_13SM90_TMA_LOADENS4_14ComposedLayoutINS4_7SwizzleILi2ELi4ELi3EEENS4_18smem_ptr_flag_bitsILi16EEENSS_INS5_IJNSA_ILi8EEESG_EEENS5_IJSG_SB_EEEEEEEvNS4_8identityESZ_S19_vS1A_EENS_8epilogue10collective18CollectiveEpilogueINS1C_23Sm100TmaWarpSpecializedILi4ELi2ELi32ELb1ELb0EEEJSH_NS5_IJNSS_ISE_SB_EES1H_EEESI_SJ_SI_SJ_NS1C_6fusion15FusionCallbacksIS1G_NS1J_17LinearCombinationISI_fSI_fLNS_15FloatRoundStyleE2EEESH_S1I_JEEENS4_5SM1004TMEM4LOAD26SM100_TMEM_LOAD_16dp256b8xESZ_NS10_INS11_ILi3ELi4ELi3EEES14_NSS_INS5_IJS15_SE_EEENS5_IJSE_SB_EEEEEEENS4_17SM75_U32x4_LDSM_NENS4_14SM90_TMA_STOREES1X_NS4_17SM90_U32x4_STSM_NENS4_39AutoVectorizingCopyWithAssumedAlignmentILi128EEEEEEvvEEEEvNT_6ParamsE)
        /*0b3c*/ 	.short	0x0380
        /*0b3e*/ 	.short	0x0800


	//----- nvinfo : EIATTR_SW_WAR
	.align		4
.L_55:
        /*0b40*/ 	.byte	0x04, 0x36
        /*0b42*/ 	.short	(.L_57 - .L_56)
.L_56:
        /*0b44*/ 	.word	0x00000008
.L_57:


//--------------------- .nv.callgraph             --------------------------
	.section	.nv.callgraph,"",@"SHT_CUDA_CALLGRAPH"
	.align	4
	.sectionentsize	8
	.align		4
        /*0000*/ 	.word	0x00000000
	.align		4
        /*0004*/ 	.word	0xffffffff
	.align		4
        /*0008*/ 	.word	index@(_ZN7cutlass13device_kernelINS_4gemm6kernel13GemmUniversalIN4cute5tupleIJiiiiEEENS1_10collective13CollectiveMmaINS1_35MainloopSm100TmaUmmaWarpSpecializedILi9ELi2ELi4ENS5_IJNS4_1CILi1EEESB_SB_EEEEENS5_IJNSA_ILi64EEENSA_ILi256EEENSA_ILi32EEEEEENS_6half_tENS5_IJlSB_lEEESI_SJ_NS4_8TiledMMAINS4_8MMA_AtomIJNS4_20SM100_MMA_F16BF16_SSISI_SI_fLi64ELi256ELNS4_4UMMA5MajorE0ELSO_0ELNSN_7ScaleInE0ELSP_0EEEEEENS4_6LayoutISC_NS5_IJNSA_ILi0EEEST_ST_EEEEENS5_IJNS4_10UnderscoreESW_SW_EEEEENS4_13SM90_TMA_LOADENS4_14ComposedLayoutINS4_7SwizzleILi2ELi4ELi3EEENS4_18smem_ptr_flag_bitsILi16EEENSS_INS5_IJNSA_ILi8EEESG_EEENS5_IJSG_SB_EEEEEEEvNS4_8identityESZ_S19_vS1A_EENS_8epilogue10collective18CollectiveEpilogueINS1C_23Sm100TmaWarpSpecializedILi4ELi2ELi32ELb1ELb0EEEJSH_NS5_IJNSS_ISE_SB_EES1H_EEESI_SJ_SI_SJ_NS1C_6fusion15FusionCallbacksIS1G_NS1J_17LinearCombinationISI_fSI_fLNS_15FloatRoundStyleE2EEESH_S1I_JEEENS4_5SM1004TMEM4LOAD26SM100_TMEM_LOAD_16dp256b8xESZ_NS10_INS11_ILi3ELi4ELi3EEES14_NSS_INS5_IJS15_SE_EEENS5_IJSE_SB_EEEEEEENS4_17SM75_U32x4_LDSM_NENS4_14SM90_TMA_STOREES1X_NS4_17SM90_U32x4_STSM_NENS4_39AutoVectorizingCopyWithAssumedAlignmentILi128EEEEEEvvEEEEvNT_6ParamsE)
	.align		4
        /*000c*/ 	.word	index@(__assertfail)
	.align		4
        /*0010*/ 	.word	0x00000000
	.align		4
        /*0014*/ 	.word	0xfffffffe
	.align		4
        /*0018*/ 	.word	0x00000000
	.align		4
        /*001c*/ 	.word	0xfffffffd
	.align		4
        /*0020*/ 	.word	0x00000000
	.align		4
        /*0024*/ 	.word	0xfffffffc


//--------------------- .nv.constant4             --------------------------
	.section	.nv.constant4,"a",@progbits
	.align	8
	.align		8
.nv.constant4:
        /*0000*/ 	.dword	__assertfail
	.align		8
        /*0008*/ 	.dword	__unnamed_1
	.align		8
        /*0010*/ 	.dword	__unnamed_2
	.align		8
        /*0018*/ 	.dword	_ZN40_INTERNAL_53cc2887_4_k_cu_58911660_306674cuda3std3__45__cpo5beginE
	.align		8
        /*0020*/ 	.dword	_ZN40_INTERNAL_53cc2887_4_k_cu_58911660_306674cuda3std3__45__cpo3endE
	.align		8
        /*0028*/ 	.dword	_ZN40_INTERNAL_53cc2887_4_k_cu_58911660_306674cuda3std3__45__cpo6cbeginE
	.align		8
        /*0030*/ 	.dword	_ZN40_INTERNAL_53cc2887_4_k_cu_58911660_306674cuda3std3__45__cpo4cendE
	.align		8
        /*0038*/ 	.dword	_ZN40_INTERNAL_53cc2887_4_k_cu_58911660_306674cuda3std3__442_GLOBAL__N__53cc2887_4_k_cu_58911660_306676ignoreE
	.align		8
        /*0040*/ 	.dword	_ZN40_INTERNAL_53cc2887_4_k_cu_58911660_306674cuda3std3__419piecewise_constructE
	.align		8
        /*0048*/ 	.dword	_ZN40_INTERNAL_53cc2887_4_k_cu_58911660_306674cuda3std3__48in_placeE
	.align		8
        /*0050*/ 	.dword	_ZN40_INTERNAL_53cc2887_4_k_cu_58911660_306674cuda3std6ranges3__45__cpo4swapE
	.align		8
        /*0058*/ 	.dword	_ZN40_INTERNAL_53cc2887_4_k_cu_58911660_306674cuda3std6ranges3__45__cpo9iter_moveE
	.align		8
        /*0060*/ 	.dword	_ZN40_INTERNAL_53cc2887_4_k_cu_58911660_306674cute7productE
	.align		8
        /*0068*/ 	.dword	_ZN40_INTERNAL_53cc2887_4_k_cu_58911660_306674cute1_E
	.align		8
        /*0070*/ 	.dword	$str$25
	.align		8
        /*0078*/ 	.dword	$str$26
	.align		8
        /*0080*/ 	.dword	$str$27
	.align		8
        /*0088*/ 	.dword	$str$28


//--------------------- .text._ZN7cutlass13device_kernelINS_4gemm6kernel13GemmUniversalIN4cute5tupleIJiiiiEEENS1_10collective13CollectiveMmaINS1_35MainloopSm100TmaUmmaWarpSpecializedILi9ELi2ELi4ENS5_IJNS4_1CILi1EEESB_SB_EEEEENS5_IJNSA_ILi64EEENSA_ILi256EEENSA_ILi32EEEEEENS_6half_tENS5_IJlSB_lEEESI_SJ_NS4_8TiledMMAINS4_8MMA_AtomIJNS4_20SM100_MMA_F16BF16_SSISI_SI_fLi64ELi256ELNS4_4UMMA5MajorE0ELSO_0ELNSN_7ScaleInE0ELSP_0EEEEEENS4_6LayoutISC_NS5_IJNSA_ILi0EEEST_ST_EEEEENS5_IJNS4_10UnderscoreESW_SW_EEEEENS4_13SM90_TMA_LOADENS4_14ComposedLayoutINS4_7SwizzleILi2ELi4ELi3EEENS4_18smem_ptr_flag_bitsILi16EEENSS_INS5_IJNSA_ILi8EEESG_EEENS5_IJSG_SB_EEEEEEEvNS4_8identityESZ_S19_vS1A_EENS_8epilogue10collective18CollectiveEpilogueINS1C_23Sm100TmaWarpSpecializedILi4ELi2ELi32ELb1ELb0EEEJSH_NS5_IJNSS_ISE_SB_EES1H_EEESI_SJ_SI_SJ_NS1C_6fusion15FusionCallbacksIS1G_NS1J_17LinearCombinationISI_fSI_fLNS_15FloatRoundStyleE2EEESH_S1I_JEEENS4_5SM1004TMEM4LOAD26SM100_TMEM_LOAD_16dp256b8xESZ_NS10_INS11_ILi3ELi4ELi3EEES14_NSS_INS5_IJS15_SE_EEENS5_IJSE_SB_EEEEEEENS4_17SM75_U32x4_LDSM_NENS4_14SM90_TMA_STOREES1X_NS4_17SM90_U32x4_STSM_NENS4_39AutoVectorizingCopyWithAssumedAlignmentILi128EEEEEEvvEEEEvNT_6ParamsE --------------------------
	.section	.text._ZN7cutlass13device_kernelINS_4gemm6kernel13GemmUniversalIN4cute5tupleIJiiiiEEENS1_10collective13CollectiveMmaINS1_35MainloopSm100TmaUmmaWarpSpecializedILi9ELi2ELi4ENS5_IJNS4_1CILi1EEESB_SB_EEEEENS5_IJNSA_ILi64EEENSA_ILi256EEENSA_ILi32EEEEEENS_6half_tENS5_IJlSB_lEEESI_SJ_NS4_8TiledMMAINS4_8MMA_AtomIJNS4_20SM100_MMA_F16BF16_SSISI_SI_fLi64ELi256ELNS4_4UMMA5MajorE0ELSO_0ELNSN_7ScaleInE0ELSP_0EEEEEENS4_6LayoutISC_NS5_IJNSA_ILi0EEEST_ST_EEEEENS5_IJNS4_10UnderscoreESW_SW_EEEEENS4_13SM90_TMA_LOADENS4_14ComposedLayoutINS4_7SwizzleILi2ELi4ELi3EEENS4_18smem_ptr_flag_bitsILi16EEENSS_INS5_IJNSA_ILi8EEESG_EEENS5_IJSG_SB_EEEEEEEvNS4_8identityESZ_S19_vS1A_EENS_8epilogue10collective18CollectiveEpilogueINS1C_23Sm100TmaWarpSpecializedILi4ELi2ELi32ELb1ELb0EEEJSH_NS5_IJNSS_ISE_SB_EES1H_EEESI_SJ_SI_SJ_NS1C_6fusion15FusionCallbacksIS1G_NS1J_17LinearCombinationISI_fSI_fLNS_15FloatRoundStyleE2EEESH_S1I_JEEENS4_5SM1004TMEM4LOAD26SM100_TMEM_LOAD_16dp256b8xESZ_NS10_INS11_ILi3ELi4ELi3EEES14_NSS_INS5_IJS15_SE_EEENS5_IJSE_SB_EEEEEEENS4_17SM75_U32x4_LDSM_NENS4_14SM90_TMA_STOREES1X_NS4_17SM90_U32x4_STSM_NENS4_39AutoVectorizingCopyWithAssumedAlignmentILi128EEEEEEvvEEEEvNT_6ParamsE,"ax",@progbits
	.align	128
.text._ZN7cutlass13device_kernelINS_4gemm6kernel13GemmUniversalIN4cute5tupleIJiiiiEEENS1_10collective13CollectiveMmaINS1_35MainloopSm100TmaUmmaWarpSpecializedILi9ELi2ELi4ENS5_IJNS4_1CILi1EEESB_SB_EEEEENS5_IJNSA_ILi64EEENSA_ILi256EEENSA_ILi32EEEEEENS_6half_tENS5_IJlSB_lEEESI_SJ_NS4_8TiledMMAINS4_8MMA_AtomIJNS4_20SM100_MMA_F16BF16_SSISI_SI_fLi64ELi256ELNS4_4UMMA5MajorE0ELSO_0ELNSN_7ScaleInE0ELSP_0EEEEEENS4_6LayoutISC_NS5_IJNSA_ILi0EEEST_ST_EEEEENS5_IJNS4_10UnderscoreESW_SW_EEEEENS4_13SM90_TMA_LOADENS4_14ComposedLayoutINS4_7SwizzleILi2ELi4ELi3EEENS4_18smem_ptr_flag_bitsILi16EEENSS_INS5_IJNSA_ILi8EEESG_EEENS5_IJSG_SB_EEEEEEEvNS4_8identityESZ_S19_vS1A_EENS_8epilogue10collective18CollectiveEpilogueINS1C_23Sm100TmaWarpSpecializedILi4ELi2ELi32ELb1ELb0EEEJSH_NS5_IJNSS_ISE_SB_EES1H_EEESI_SJ_SI_SJ_NS1C_6fusion15FusionCallbacksIS1G_NS1J_17LinearCombinationISI_fSI_fLNS_15FloatRoundStyleE2EEESH_S1I_JEEENS4_5SM1004TMEM4LOAD26SM100_TMEM_LOAD_16dp256b8xESZ_NS10_INS11_ILi3ELi4ELi3EEES14_NSS_INS5_IJS15_SE_EEENS5_IJSE_SB_EEEEEEENS4_17SM75_U32x4_LDSM_NENS4_14SM90_TMA_STOREES1X_NS4_17SM90_U32x4_STSM_NENS4_39AutoVectorizingCopyWithAssumedAlignmentILi128EEEEEEvvEEEEvNT_6ParamsE:
        .type           _ZN7cutlass13device_kernelINS_4gemm6kernel13GemmUniversalIN4cute5tupleIJiiiiEEENS1_10collective13CollectiveMmaINS1_35MainloopSm100TmaUmmaWarpSpecializedILi9ELi2ELi4ENS5_IJNS4_1CILi1EEESB_SB_EEEEENS5_IJNSA_ILi64EEENSA_ILi256EEENSA_ILi32EEEEEENS_6half_tENS5_IJlSB_lEEESI_SJ_NS4_8TiledMMAINS4_8MMA_AtomIJNS4_20SM100_MMA_F16BF16_SSISI_SI_fLi64ELi256ELNS4_4UMMA5MajorE0ELSO_0ELNSN_7ScaleInE0ELSP_0EEEEEENS4_6LayoutISC_NS5_IJNSA_ILi0EEEST_ST_EEEEENS5_IJNS4_10UnderscoreESW_SW_EEEEENS4_13SM90_TMA_LOADENS4_14ComposedLayoutINS4_7SwizzleILi2ELi4ELi3EEENS4_18smem_ptr_flag_bitsILi16EEENSS_INS5_IJNSA_ILi8EEESG_EEENS5_IJSG_SB_EEEEEEEvNS4_8identityESZ_S19_vS1A_EENS_8epilogue10collective18CollectiveEpilogueINS1C_23Sm100TmaWarpSpecializedILi4ELi2ELi32ELb1ELb0EEEJSH_NS5_IJNSS_ISE_SB_EES1H_EEESI_SJ_SI_SJ_NS1C_6fusion15FusionCallbacksIS1G_NS1J_17LinearCombinationISI_fSI_fLNS_15FloatRoundStyleE2EEESH_S1I_JEEENS4_5SM1004TMEM4LOAD26SM100_TMEM_LOAD_16dp256b8xESZ_NS10_INS11_ILi3ELi4ELi3EEES14_NSS_INS5_IJS15_SE_EEENS5_IJSE_SB_EEEEEEENS4_17SM75_U32x4_LDSM_NENS4_14SM90_TMA_STOREES1X_NS4_17SM90_U32x4_STSM_NENS4_39AutoVectorizingCopyWithAssumedAlignmentILi128EEEEEEvvEEEEvNT_6ParamsE,@function
        .size           _ZN7cutlass13device_kernelINS_4gemm6kernel13GemmUniversalIN4cute5tupleIJiiiiEEENS1_10collective13CollectiveMmaINS1_35MainloopSm100TmaUmmaWarpSpecializedILi9ELi2ELi4ENS5_IJNS4_1CILi1EEESB_SB_EEEEENS5_IJNSA_ILi64EEENSA_ILi256EEENSA_ILi32EEEEEENS_6half_tENS5_IJlSB_lEEESI_SJ_NS4_8TiledMMAINS4_8MMA_AtomIJNS4_20SM100_MMA_F16BF16_SSISI_SI_fLi64ELi256ELNS4_4UMMA5MajorE0ELSO_0ELNSN_7ScaleInE0ELSP_0EEEEEENS4_6LayoutISC_NS5_IJNSA_ILi0EEEST_ST_EEEEENS5_IJNS4_10UnderscoreESW_SW_EEEEENS4_13SM90_TMA_LOADENS4_14ComposedLayoutINS4_7SwizzleILi2ELi4ELi3EEENS4_18smem_ptr_flag_bitsILi16EEENSS_INS5_IJNSA_ILi8EEESG_EEENS5_IJSG_SB_EEEEEEEvNS4_8identityESZ_S19_vS1A_EENS_8epilogue10collective18CollectiveEpilogueINS1C_23Sm100TmaWarpSpecializedILi4ELi2ELi32ELb1ELb0EEEJSH_NS5_IJNSS_ISE_SB_EES1H_EEESI_SJ_SI_SJ_NS1C_6fusion15FusionCallbacksIS1G_NS1J_17LinearCombinationISI_fSI_fLNS_15FloatRoundStyleE2EEESH_S1I_JEEENS4_5SM1004TMEM4LOAD26SM100_TMEM_LOAD_16dp256b8xESZ_NS10_INS11_ILi3ELi4ELi3EEES14_NSS_INS5_IJS15_SE_EEENS5_IJSE_SB_EEEEEEENS4_17SM75_U32x4_LDSM_NENS4_14SM90_TMA_STOREES1X_NS4_17SM90_U32x4_STSM_NENS4_39AutoVectorizingCopyWithAssumedAlignmentILi128EEEEEEvvEEEEvNT_6ParamsE,(.L_x_192 - _ZN7cutlass13device_kernelINS_4gemm6kernel13GemmUniversalIN4cute5tupleIJiiiiEEENS1_10collective13CollectiveMmaINS1_35MainloopSm100TmaUmmaWarpSpecializedILi9ELi2ELi4ENS5_IJNS4_1CILi1EEESB_SB_EEEEENS5_IJNSA_ILi64EEENSA_ILi256EEENSA_ILi32EEEEEENS_6half_tENS5_IJlSB_lEEESI_SJ_NS4_8TiledMMAINS4_8MMA_AtomIJNS4_20SM100_MMA_F16BF16_SSISI_SI_fLi64ELi256ELNS4_4UMMA5MajorE0ELSO_0ELNSN_7ScaleInE0ELSP_0EEEEEENS4_6LayoutISC_NS5_IJNSA_ILi0EEEST_ST_EEEEENS5_IJNS4_10UnderscoreESW_SW_EEEEENS4_13SM90_TMA_LOADENS4_14ComposedLayoutINS4_7SwizzleILi2ELi4ELi3EEENS4_18smem_ptr_flag_bitsILi16EEENSS_INS5_IJNSA_ILi8EEESG_EEENS5_IJSG_SB_EEEEEEEvNS4_8identityESZ_S19_vS1A_EENS_8epilogue10collective18CollectiveEpilogueINS1C_23Sm100TmaWarpSpecializedILi4ELi2ELi32ELb1ELb0EEEJSH_NS5_IJNSS_ISE_SB_EES1H_EEESI_SJ_SI_SJ_NS1C_6fusion15FusionCallbacksIS1G_NS1J_17LinearCombinationISI_fSI_fLNS_15FloatRoundStyleE2EEESH_S1I_JEEENS4_5SM1004TMEM4LOAD26SM100_TMEM_LOAD_16dp256b8xESZ_NS10_INS11_ILi3ELi4ELi3EEES14_NSS_INS5_IJS15_SE_EEENS5_IJSE_SB_EEEEEEENS4_17SM75_U32x4_LDSM_NENS4_14SM90_TMA_STOREES1X_NS4_17SM90_U32x4_STSM_NENS4_39AutoVectorizingCopyWithAssumedAlignmentILi128EEEEEEvvEEEEvNT_6ParamsE)
        .other          _ZN7cutlass13device_kernelINS_4gemm6kernel13GemmUniversalIN4cute5tupleIJiiiiEEENS1_10collective13CollectiveMmaINS1_35MainloopSm100TmaUmmaWarpSpecializedILi9ELi2ELi4ENS5_IJNS4_1CILi1EEESB_SB_EEEEENS5_IJNSA_ILi64EEENSA_ILi256EEENSA_ILi32EEEEEENS_6half_tENS5_IJlSB_lEEESI_SJ_NS4_8TiledMMAINS4_8MMA_AtomIJNS4_20SM100_MMA_F16BF16_SSISI_SI_fLi64ELi256ELNS4_4UMMA5MajorE0ELSO_0ELNSN_7ScaleInE0ELSP_0EEEEEENS4_6LayoutISC_NS5_IJNSA_ILi0EEEST_ST_EEEEENS5_IJNS4_10UnderscoreESW_SW_EEEEENS4_13SM90_TMA_LOADENS4_14ComposedLayoutINS4_7SwizzleILi2ELi4ELi3EEENS4_18smem_ptr_flag_bitsILi16EEENSS_INS5_IJNSA_ILi8EEESG_EEENS5_IJSG_SB_EEEEEEEvNS4_8identityESZ_S19_vS1A_EENS_8epilogue10collective18CollectiveEpilogueINS1C_23Sm100TmaWarpSpecializedILi4ELi2ELi32ELb1ELb0EEEJSH_NS5_IJNSS_ISE_SB_EES1H_EEESI_SJ_SI_SJ_NS1C_6fusion15FusionCallbacksIS1G_NS1J_17LinearCombinationISI_fSI_fLNS_15FloatRoundStyleE2EEESH_S1I_JEEENS4_5SM1004TMEM4LOAD26SM100_TMEM_LOAD_16dp256b8xESZ_NS10_INS11_ILi3ELi4ELi3EEES14_NSS_INS5_IJS15_SE_EEENS5_IJSE_SB_EEEEEEENS4_17SM75_U32x4_LDSM_NENS4_14SM90_TMA_STOREES1X_NS4_17SM90_U32x4_STSM_NENS4_39AutoVectorizingCopyWithAssumedAlignmentILi128EEEEEEvvEEEEvNT_6ParamsE,@"STO_CUDA_ENTRY STV_DEFAULT"
_ZN7cutlass13device_kernelINS_4gemm6kernel13GemmUniversalIN4cute5tupleIJiiiiEEENS1_10collective13CollectiveMmaINS1_35MainloopSm100TmaUmmaWarpSpecializedILi9ELi2ELi4ENS5_IJNS4_1CILi1EEESB_SB_EEEEENS5_IJNSA_ILi64EEENSA_ILi256EEENSA_ILi32EEEEEENS_6half_tENS5_IJlSB_lEEESI_SJ_NS4_8TiledMMAINS4_8MMA_AtomIJNS4_20SM100_MMA_F16BF16_SSISI_SI_fLi64ELi256ELNS4_4UMMA5MajorE0ELSO_0ELNSN_7ScaleInE0ELSP_0EEEEEENS4_6LayoutISC_NS5_IJNSA_ILi0EEEST_ST_EEEEENS5_IJNS4_10UnderscoreESW_SW_EEEEENS4_13SM90_TMA_LOADENS4_14ComposedLayoutINS4_7SwizzleILi2ELi4ELi3EEENS4_18smem_ptr_flag_bitsILi16EEENSS_INS5_IJNSA_ILi8EEESG_EEENS5_IJSG_SB_EEEEEEEvNS4_8identityESZ_S19_vS1A_EENS_8epilogue10collective18CollectiveEpilogueINS1C_23Sm100TmaWarpSpecializedILi4ELi2ELi32ELb1ELb0EEEJSH_NS5_IJNSS_ISE_SB_EES1H_EEESI_SJ_SI_SJ_NS1C_6fusion15FusionCallbacksIS1G_NS1J_17LinearCombinationISI_fSI_fLNS_15FloatRoundStyleE2EEESH_S1I_JEEENS4_5SM1004TMEM4LOAD26SM100_TMEM_LOAD_16dp256b8xESZ_NS10_INS11_ILi3ELi4ELi3EEES14_NSS_INS5_IJS15_SE_EEENS5_IJSE_SB_EEEEEEENS4_17SM75_U32x4_LDSM_NENS4_14SM90_TMA_STOREES1X_NS4_17SM90_U32x4_STSM_NENS4_39AutoVectorizingCopyWithAssumedAlignmentILi128EEEEEEvvEEEEvNT_6ParamsE:
[----:B------:R-:W1:Y:S01]  /*0000*/  LDC R1, c[0x0][0x37c] ;  /* 0x0000df00ff017b82 */ /* 0x000e620000000800 */
[----:B------:R-:W2:Y:S01]  /*0010*/  S2R R101, SR_TID.X ;  /* 0x0000000000657919 */ /* 0x000ea20000002100 */
[----:B------:R-:W3:Y:S01]  /*0020*/  LDCU.64 UR4, c[0x0][0x890] ;  /* 0x00011200ff0477ac */ /* 0x000ee20008000a00 */
[----:B------:R-:W-:Y:S02]  /*0030*/  PRMT R88, RZ, 0x7610, R88 ;  /* 0x00007610ff587816 */ /* 0x000fe40000000058 */
[----:B------:R-:W-:Y:S01]  /*0040*/  ELECT P5, URZ, PT ;  /* 0x0000000000ff782f */ /* 0x000fe200038a0000 */
[----:B------:R-:W4:Y:S01]  /*0050*/  LDCU.64 UR46, c[0x0][0x358] ;  /* 0x00006b00ff2e77ac */ /* 0x000f220008000a00 */
[----:B---3--:R-:W-:-:S04]  /*0060*/  UISETP.NE.U32.AND UP0, UPT, UR4, URZ, UPT ;  /* 0x000000ff0400728c */ /* 0x008fc8000bf05070 */
[----:B------:R-:W-:Y:S01]  /*0070*/  UISETP.NE.AND.EX UP0, UPT, UR5, URZ, UPT, UP0 ;  /* 0x000000ff0500728c */ /* 0x000fe2000bf05300 */
[----:B--2---:R-:W-:-:S05]  /*0080*/  SHF.R.U32.HI R93, RZ, 0x5, R101 ;  /* 0x00000005ff5d7819 */ /* 0x004fca0000011665 */
[----:B------:R-:W2:Y:S02]  /*0090*/  SHFL.IDX PT, R0, R93, RZ, 0x1f ;  /* 0x00001fff5d007589 */ /* 0x000ea400000e0000 */
[----:B--2---:R-:W-:Y:S01]  /*00a0*/  R2UR UR8, R0 ;  /* 0x00000000000872ca */ /* 0x004fe200000e0000 */
[----:B-1--4-:R-:W-:-:S14]  /*00b0*/  BRA.U UP0, `(.L_x_0) ;  /* 0x00000001002c7547 */ /* 0x012fdc000b800000 */
[----:B------:R-:W1:Y:S02]  /*00c0*/  LDCU.64 UR6, c[0x0][0x888] ;  /* 0x00011100ff0677ac */ /* 0x000e640008000a00 */
[----:B-1----:R-:W-:-:S04]  /*00d0*/  UISETP.NE.U32.AND UP0, UPT, UR6, URZ, UPT ;  /* 0x000000ff0600728c */ /* 0x002fc8000bf05070 */
[----:B------:R-:W-:-:S09]  /*00e0*/  UISETP.NE.AND.EX UP0, UPT, UR7, URZ, UPT, UP0 ;  /* 0x000000ff0700728c */ /* 0x000fd2000bf05300 */
[----:B------:R-:W-:Y:S05]  /*00f0*/  BRA.U !UP0, `(.L_x_1) ;  /* 0x0000000108107547 */ /* 0x000fea000b800000 */
[----:B------:R-:W1:Y:S02]  /*0100*/  LDC.64 R2, c[0x0][0x888] ;  /* 0x00022200ff027b82 */ /* 0x000e640000000a00 */
[----:B-1----:R1:W5:Y:S01]  /*0110*/  LDG.E R49, desc[UR46][R2.64] ;  /* 0x0000002e02317981 */ /* 0x002362000c1e1900 */
[----:B------:R-:W-:Y:S01]  /*0120*/  HFMA2 R88, -RZ, RZ, 0, 5.9604644775390625e-08 ;  /* 0x00000001ff587431 */ /* 0x000fe200000001ff */
[----:B------:R-:W-:Y:S05]  /*0130*/  BRA `(.L_x_0) ;  /* 0x00000000000c7947 */ /* 0x000fea0003800000 */
.L_x_1:
[----:B------:R-:W1:Y:S01]  /*0140*/  LDCU UR6, c[0x0][0x880] ;  /* 0x00011000ff0677ac */ /* 0x000e620008000800 */
[----:B------:R-:W-:Y:S01]  /*0150*/  HFMA2 R88, -RZ, RZ, 0, 5.9604644775390625e-08 ;  /* 0x00000001ff587431 */ /* 0x000fe200000001ff */
[----:B-1----:R-:W-:-:S07]  /*0160*/  MOV R49, UR6 ;  /* 0x0000000600317c02 */ /* 0x002fce0008000f00 */
.L_x_0:
[----:B------:R-:W2:Y:S02]  /*0170*/  LDCU.64 UR6, c[0x0][0x8b0] ;  /* 0x00011600ff0677ac */ /* 0x000ea40008000a00 */
[----:B--2---:R-:W-:-:S04]  /*0180*/  UISETP.NE.U32.AND UP0, UPT, UR6, URZ, UPT ;  /* 0x000000ff0600728c */ /* 0x004fc8000bf05070 */
[----:B------:R-:W-:-:S09]  /*0190*/  UISETP.NE.AND.EX UP0, UPT, UR7, URZ, UPT, UP0 ;  /* 0x000000ff0700728c */ /* 0x000fd2000bf05300 */
[----:B------:R-:W-:Y:S05]  /*01a0*/  BRA.U UP0, `(.L_x_2) ;  /* 0x0000000100247547 */ /* 0x000fea000b800000 */
[----:B------:R-:W2:Y:S02]  /*01b0*/  LDCU.64 UR6, c[0x0][0x8a8] ;  /* 0x00011500ff0677ac */ /* 0x000ea40008000a00 */
[----:B--2---:R-:W-:-:S04]  /*01c0*/  UISETP.NE.U32.AND UP0, UPT, UR6, URZ, UPT ;  /* 0x000000ff0600728c */ /* 0x004fc8000bf05070 */
[----:B------:R-:W-:-:S09]  /*01d0*/  UISETP.NE.AND.EX UP0, UPT, UR7, URZ, UPT, UP0 ;  /* 0x000000ff0700728c */ /* 0x000fd2000bf05300 */
[----:B------:R-:W-:Y:S05]  /*01e0*/  BRA.U !UP0, `(.L_x_3) ;  /* 0x00000001080c7547 */ /* 0x000fea000b800000 */
[----:B-1----:R-:W1:Y:S02]  /*01f0*/  LDC.64 R2, c[0x0][0x8a8] ;  /* 0x00022a00ff027b82 */ /* 0x002e640000000a00 */
[----:B-1----:R2:W5:Y:S01]  /*0200*/  LDG.E R47, desc[UR46][R2.64] ;  /* 0x0000002e022f7981 */ /* 0x002562000c1e1900 */
[----:B------:R-:W-:Y:S05]  /*0210*/  BRA `(.L_x_2) ;  /* 0x0000000000087947 */ /* 0x000fea0003800000 */
.L_x_3:
[----:B------:R-:W2:Y:S02]  /*0220*/  LDCU UR6, c[0x0][0x8a0] ;  /* 0x00011400ff0677ac */ /* 0x000ea40008000800 */
[----:B--2---:R-:W-:Y:S02]  /*0230*/  MOV R47, UR6 ;  /* 0x00000006002f7c02 */ /* 0x004fe40008000f00 */
.L_x_2:
[----:B------:R-:W-:Y:S01]  /*0240*/  IMAD.U32 R0, RZ, RZ, UR8 ;  /* 0x00000008ff007e24 */ /* 0x000fe2000f8e00ff */
[----:B------:R-:W-:Y:S04]  /*0250*/  BSSY.RECONVERGENT B0, `(.L_x_4) ;  /* 0x000000c000007945 */ /* 0x000fe80003800200 */
[C---:B------:R-:W-:Y:S02]  /*0260*/  ISETP.NE.OR P1, PT, R0.reuse, 0x1, !P5 ;  /* 0x000000010000780c */ /* 0x040fe40006f25670 */
[----:B------:R-:W-:-:S11]  /*0270*/  ISETP.NE.OR P0, PT, R0, 0x3, !P5 ;  /* 0x000000030000780c */ /* 0x000fd60006f05670 */
[----:B------:R-:W-:Y:S05]  /*0280*/  @P1 BRA `(.L_x_5) ;  /* 0x0000000000201947 */ /* 0x000fea0003800000 */
[----:B------:R-:W3:Y:S02]  /*0290*/  LDCU.64 UR6, c[0x0][0x348] ;  /* 0x00006900ff0677ac */ /* 0x000ee40008000a00 */
[----:B---3--:R-:W-:Y:S02]  /*02a0*/  UIADD3 UR10, UP1, UPT, UR6, 0x80, URZ ;  /* 0x00000080060a7890 */ /* 0x008fe4000ff3e0ff */
[----:B------:R-:W-:Y:S02]  /*02b0*/  UIADD3 UR6, UP0, UPT, UR6, 0x180, URZ ;  /* 0x0000018006067890 */ /* 0x000fe4000ff1e0ff */
[----:B------:R-:W-:Y:S02]  /*02c0*/  UIADD3.X UR11, UPT, UPT, URZ, UR7, URZ, UP1, !UPT ;  /* 0x00000007ff0b7290 */ /* 0x000fe40008ffe4ff */
[----:B------:R-:W-:-:S07]  /*02d0*/  UIADD3.X UR7, UPT, UPT, URZ, UR7, URZ, UP0, !UPT ;  /* 0x00000007ff077290 */ /* 0x000fce00087fe4ff */
[----:B------:R3:W-:Y:S02]  /*02e0*/  UTMACCTL.PF [UR10] ;  /* 0x000000000a0079b9 */ /* 0x0007e40008040000 */
[----:B------:R3:W-:Y:S02]  /*02f0*/  UTMACCTL.PF [UR6] ;  /* 0x00000000060079b9 */ /* 0x0007e40008040000 */
[----:B---3--:R-:W-:Y:S01]  /*0300*/  NOP ;  /* 0x0000000000007918 */ /* 0x008fe20000000000 */
.L_x_5:
[----:B------:R-:W-:Y:S05]  /*0310*/  BSYNC.RECONVERGENT B0 ;  /* 0x0000000000007941 */ /* 0x000fea0003800200 */
.L_x_4:
[----:B------:R-:W-:Y:S04]  /*0320*/  BSSY.RECONVERGENT B0, `(.L_x_6) ;  /* 0x000000a000007945 */ /* 0x000fe80003800200 */
        /* <DEDUP_REMOVED lines=9> */
.L_x_7:
[----:B------:R-:W-:Y:S05]  /*03c0*/  BSYNC.RECONVERGENT B0 ;  /* 0x0000000000007941 */ /* 0x000fea0003800200 */
.L_x_6:
[----:B------:R-:W3:Y:S01]  /*03d0*/  LDCU.64 UR6, c[0x0][0x888] ;  /* 0x00011100ff0677ac */ /* 0x000ee20008000a00 */
[----:B------:R-:W-:Y:S02]  /*03e0*/  UISETP.EQ.U32.AND UP1, UPT, UR4, URZ, UPT ;  /* 0x000000ff0400728c */ /* 0x000fe4000bf22070 */
[----:B------:R-:W-:Y:S02]  /*03f0*/  UPLOP3.LUT UP2, UPT, UPT, UPT, UPT, 0x80, 0x8 ;  /* 0x000000000008789c */ /* 0x000fe40003f4f070 */
[----:B---3--:R-:W-:-:S04]  /*0400*/  UISETP.NE.U32.AND UP0, UPT, UR6, URZ, UPT ;  /* 0x000000ff0600728c */ /* 0x008fc8000bf05070 */
[----:B------:R-:W-:-:S04]  /*0410*/  UISETP.NE.AND.EX UP0, UPT, UR7, URZ, UPT, UP0 ;  /* 0x000000ff0700728c */ /* 0x000fc8000bf05300 */
[----:B------:R-:W-:-:S04]  /*0420*/  UISETP.EQ.OR.EX UP3, UPT, UR5, URZ, !UP0, UP1 ;  /* 0x000000ff0500728c */ /* 0x000fc8000c762710 */
[----:B------:R-:W-:-:S05]  /*0430*/  UP2UR UR50, UPR, URZ, 0x8 ;  /* 0x00000008ff327883 */ /* 0x000fca0008000000 */
[----:B------:R-:W-:Y:S07]  /*0440*/  BRA.U !UP3, `(.L_x_8) ;  /* 0x000000010b207547 */ /* 0x000fee000b800000 */
[----:B------:R-:W-:Y:S01]  /*0450*/  UISETP.NE.U32.AND UP2, UPT, UR4, URZ, UPT ;  /* 0x000000ff0400728c */ /* 0x000fe2000bf45070 */
[----:B-----5:R-:W-:Y:S01]  /*0460*/  FSETP.NEU.AND P0, PT, R49, RZ, PT ;  /* 0x000000ff3100720b */ /* 0x020fe20003f0d000 */
[----:B------:R-:W-:Y:S02]  /*0470*/  USEL UR4, URZ, 0xffffffff, UP0 ;  /* 0xffffffffff047887 */ /* 0x000fe40008000000 */
[----:B------:R-:W-:-:S10]  /*0480*/  UISETP.NE.AND.EX UP2, UPT, UR5, URZ, UPT, UP2 ;  /* 0x000000ff0500728c */ /* 0x000fd4000bf45320 */
[----:B------:R-:W-:Y:S01]  /*0490*/  VOTEU.ANY UP1, P0 ;  /* 0x0000000000ff7886 */ /* 0x000fe20000020100 */
[----:B------:R-:W-:-:S04]  /*04a0*/  @!UP2 USEL UR4, URZ, 0xffffffff, UP1 ;  /* 0xffffffffff04a887 */ /* 0x000fc80008800000 */
[----:B------:R-:W-:-:S04]  /*04b0*/  ULOP3.LUT UR4, UR4, 0x1, URZ, 0xc0, !UPT ;  /* 0x0000000104047892 */ /* 0x000fc8000f8ec0ff */
[----:B------:R-:W-:-:S11]  /*04c0*/  UISETP.NE.U32.AND UP2, UPT, UR4, 0x1, UPT ;  /* 0x000000010400788c */ /* 0x000fd6000bf45070 */
.L_x_8:
[----:B-12---:R-:W1:Y:S01]  /*04d0*/  SHFL.IDX PT, R2, R93, RZ, 0x1f ;  /* 0x00001fff5d027589 */ /* 0x006e6200000e0000 */
[----:B------:R-:W-:-:S04]  /*04e0*/  UISETP.NE.AND UP1, UPT, UR8, 0x2, UPT ;  /* 0x000000020800788c */ /* 0x000fc8000bf25270 */
[----:B------:R-:W-:Y:S01]  /*04f0*/  USEL UR6, URZ, 0x1, UP1 ;  /* 0x00000001ff067887 */ /* 0x000fe20008800000 */
[----:B-1----:R-:W-:-:S13]  /*0500*/  ISETP.NE.AND P0, PT, R2, RZ, PT ;  /* 0x000000ff0200720c */ /* 0x002fda0003f05270 */
[----:B------:R-:W-:Y:S05]  /*0510*/  @P0 BRA `(.L_x_9) ;  /* 0x00000000007c0947 */ /* 0x000fea0003800000 */
[----:B------:R-:W-:Y:S01]  /*0520*/  ELECT P0, URZ, PT ;  /* 0x0000000000ff782f */ /* 0x000fe20003800000 */
[----:B------:R-:W-:-:S12]  /*0530*/  BSSY.RECONVERGENT B0, `(.L_x_9) ;  /* 0x000001d000007945 */ /* 0x000fd80003800200 */
[----:B------:R-:W-:Y:S05]  /*0540*/  @!P0 BRA `(.L_x_10) ;  /* 0x00000000006c8947 */ /* 0x000fea0003800000 */
[----:B------:R-:W1:Y:S01]  /*0550*/  S2UR UR5, SR_CgaCtaId ;  /* 0x00000000000579c3 */ /* 0x000e620000008800 */
[----:B------:R-:W-:Y:S01]  /*0560*/  UMOV UR7, 0x400 ;  /* 0x0000040000077882 */ /* 0x000fe20000000000 */
[----:B------:R-:W-:Y:S02]  /*0570*/  UMOV UR4, 0x1 ;  /* 0x0000000100047882 */ /* 0x000fe40000000000 */
[----:B------:R-:W-:-:S04]  /*0580*/  UIADD3 UR10, UPT, UPT, -UR4, 0x100000, URZ ;  /* 0x00100000040a7890 */ /* 0x000fc8000fffe1ff */
[----:B------:R-:W-:Y:S02]  /*0590*/  USHF.L.U32 UR11, UR10, 0xb, URZ ;  /* 0x0000000b0a0b7899 */ /* 0x000fe400080006ff */
[----:B------:R-:W-:Y:S02]  /*05a0*/  USHF.L.U32 UR10, UR10, 0x1, URZ ;  /* 0x000000010a0a7899 */ /* 0x000fe400080006ff */
[----:B-1----:R-:W-:Y:S01]  /*05b0*/  ULEA UR5, UR5, UR7, 0x18 ;  /* 0x0000000705057291 */ /* 0x002fe2000f8ec0ff */
[----:B------:R-:W1:Y:S11]  /*05c0*/  FENCE.VIEW.ASYNC.S ;  /* 0x00000000000073c6 */ /* 0x000e760000000000 */
[----:B-1----:R1:W2:Y:S01]  /*05d0*/  SYNCS.EXCH.64 URZ, [UR5], UR10 ;  /* 0x0000000a05ff75b2 */ /* 0x0022a20008000100 */
[----:B------:R1:W3:Y:S01]  /*05e0*/  SYNCS.EXCH.64 URZ, [UR5+0x48], UR10 ;  /* 0x0000480a05ff75b2 */ /* 0x0002e20008000100 */
[----:B------:R1:W4:Y:S01]  /*05f0*/  SYNCS.EXCH.64 URZ, [UR5+0x8], UR10 ;  /* 0x0000080a05ff75b2 */ /* 0x0003220008000100 */
[----:B------:R1:W1:Y:S01]  /*0600*/  SYNCS.EXCH.64 URZ, [UR5+0x50], UR10 ;  /* 0x0000500a05ff75b2 */ /* 0x0002620008000100 */
        /* <DEDUP_REMOVED lines=14> */
[----:B------:R-:W-:Y:S01]  /*06f0*/  NOP ;  /* 0x0000000000007918 */ /* 0x000fe20000000000 */
.L_x_10:
[----:B-1----:R-:W-:Y:S05]  /*0700*/  BSYNC.RECONVERGENT B0 ;  /* 0x0000000000007941 */ /* 0x002fea0003800200 */
.L_x_9:
[----:B------:R-:W1:Y:S01]  /*0710*/  SHFL.IDX PT, R2, R93, RZ, 0x1f ;  /* 0x00001fff5d027589 */ /* 0x000e6200000e0000 */
[----:B------:R-:W-:Y:S01]  /*0720*/  NOP ;  /* 0x0000000000007918 */ /* 0x000fe20000000000 */
[----:B-1----:R-:W-:-:S13]  /*0730*/  ISETP.NE.AND P0, PT, R2, 0x1, PT ;  /* 0x000000010200780c */ /* 0x002fda0003f05270 */
[----:B------:R-:W-:Y:S05]  /*0740*/  @P0 BRA `(.L_x_11) ;  /* 0x0000000000580947 */ /* 0x000fea0003800000 */
[----:B------:R-:W1:Y:S01]  /*0750*/  S2UR UR7, SR_CgaCtaId ;  /* 0x00000000000779c3 */ /* 0x000e620000008800 */
[----:B------:R-:W-:Y:S01]  /*0760*/  UMOV UR9, 0x400 ;  /* 0x0000040000097882 */ /* 0x000fe20000000000 */
[----:B------:R-:W-:Y:S01]  /*0770*/  UMOV UR5, 0x20 ;  /* 0x0000002000057882 */ /* 0x000fe20000000000 */
[----:B------:R-:W-:Y:S01]  /*0780*/  UMOV UR4, 0x80 ;  /* 0x0000008000047882 */ /* 0x000fe20000000000 */
[----:B------:R-:W-:-:S04]  /*0790*/  UIADD3 UR10, UPT, UPT, -UR5, 0x100000, URZ ;  /* 0x00100000050a7890 */ /* 0x000fc8000fffe1ff */
[----:B------:R-:W-:Y:S02]  /*07a0*/  USHF.L.U32 UR11, UR10, 0xb, URZ ;  /* 0x0000000b0a0b7899 */ /* 0x000fe400080006ff */
[----:B------:R-:W-:Y:S02]  /*07b0*/  USHF.L.U32 UR10, UR10, 0x1, URZ ;  /* 0x000000010a0a7899 */ /* 0x000fe400080006ff */
[----:B------:R-:W-:-:S04]  /*07c0*/  UIADD3 UR4, UPT, UPT, -UR4, 0x100000, URZ ;  /* 0x0010000004047890 */ /* 0x000fc8000fffe1ff */
[----:B------:R-:W-:Y:S02]  /*07d0*/  USHF.L.U32 UR5, UR4, 0xb, URZ ;  /* 0x0000000b04057899 */ /* 0x000fe400080006ff */
[----:B------:R-:W-:Y:S01]  /*07e0*/  USHF.L.U32 UR4, UR4, 0x1, URZ ;  /* 0x0000000104047899 */ /* 0x000fe200080006ff */
[----:B------:R-:W-:Y:S01]  /*07f0*/  ELECT P0, URZ, PT ;  /* 0x0000000000ff782f */ /* 0x000fe20003800000 */
[----:B-1----:R-:W-:Y:S01]  /*0800*/  ULEA UR7, UR7, UR9, 0x18 ;  /* 0x0000000907077291 */ /* 0x002fe2000f8ec0ff */
[----:B------:R-:W1:Y:S11]  /*0810*/  FENCE.VIEW.ASYNC.S ;  /* 0x00000000000073c6 */ /* 0x000e760000000000 */
[----:B-1----:R1:W1:Y:S01]  /*0820*/  SYNCS.EXCH.64 URZ, [UR7+0x90], UR10 ;  /* 0x0000900a07ff75b2 */ /* 0x0022620008000100 */
        /* <DEDUP_REMOVED lines=8> */
.L_x_11:
[----:B------:R-:W2:Y:S01]  /*08b0*/  SHFL.IDX PT, R2, R93, RZ, 0x1f ;  /* 0x00001fff5d027589 */ /* 0x000ea200000e0000 */
[----:B------:R-:W-:Y:S01]  /*08c0*/  NOP ;  /* 0x0000000000007918 */ /* 0x000fe20000000000 */
[----:B--2---:R-:W-:-:S13]  /*08d0*/  ISETP.NE.AND P0, PT, R2, 0x3, PT ;  /* 0x000000030200780c */ /* 0x004fda0003f05270 */
[----:B------:R-:W-:Y:S05]  /*08e0*/  @P0 BRA `(.L_x_12) ;  /* 0x0000000000300947 */ /* 0x000fea0003800000 */
[----:B-1----:R-:W1:Y:S01]  /*08f0*/  S2UR UR5, SR_CgaCtaId ;  /* 0x00000000000579c3 */ /* 0x002e620000008800 */
[----:B------:R-:W-:Y:S01]  /*0900*/  UMOV UR7, 0x400 ;  /* 0x0000040000077882 */ /* 0x000fe20000000000 */
[----:B------:R-:W-:Y:S01]  /*0910*/  UMOV UR4, 0x20 ;  /* 0x0000002000047882 */ /* 0x000fe20000000000 */
[----:B------:R-:W-:Y:S01]  /*0920*/  ELECT P0, URZ, PT ;  /* 0x0000000000ff782f */ /* 0x000fe20003800000 */
[----:B------:R-:W-:-:S04]  /*0930*/  UIADD3 UR10, UPT, UPT, -UR4, 0x100000, URZ ;  /* 0x00100000040a7890 */ /* 0x000fc8000fffe1ff */
[----:B------:R-:W-:Y:S02]  /*0940*/  USHF.L.U32 UR11, UR10, 0xb, URZ ;  /* 0x0000000b0a0b7899 */ /* 0x000fe400080006ff */
[----:B------:R-:W-:Y:S02]  /*0950*/  USHF.L.U32 UR10, UR10, 0x1, URZ ;  /* 0x000000010a0a7899 */ /* 0x000fe400080006ff */
[----:B-1----:R-:W-:Y:S01]  /*0960*/  ULEA UR5, UR5, UR7, 0x18 ;  /* 0x0000000705057291 */ /* 0x002fe2000f8ec0ff */
[----:B------:R-:W1:Y:S11]  /*0970*/  FENCE.VIEW.ASYNC.S ;  /* 0x00000000000073c6 */ /* 0x000e760000000000 */
[----:B-1----:R2:W1:Y:S01]  /*0980*/  SYNCS.EXCH.64 URZ, [UR5+0xd0], UR10 ;  /* 0x0000d00a05ff75b2 */ /* 0x0024620008000100 */
[----:B------:R2:W1:Y:S02]  /*0990*/  SYNCS.EXCH.64 URZ, [UR5+0xd8], UR10 ;  /* 0x0000d80a05ff75b2 */ /* 0x0004640008000100 */
[----:B--2---:R-:W-:Y:S01]  /*09a0*/  NOP ;  /* 0x0000000000007918 */ /* 0x004fe20000000000 */
.L_x_12:
[----:B------:R-:W2:Y:S01]  /*09b0*/  SHFL.IDX PT, R2, R93, RZ, 0x1f ;  /* 0x00001fff5d027589 */ /* 0x000ea200000e0000 */
[----:B------:R-:W-:Y:S01]  /*09c0*/  NOP ;  /* 0x0000000000007918 */ /* 0x000fe20000000000 */
[----:B--2---:R-:W-:-:S13]  /*09d0*/  ISETP.NE.AND P0, PT, R2, 0x4, PT ;  /* 0x000000040200780c */ /* 0x004fda0003f05270 */
[----:B------:R-:W-:Y:S05]  /*09e0*/  @P0 BRA `(.L_x_13) ;  /* 0x00000000004c0947 */ /* 0x000fea0003800000 */
[----:B-1----:R-:W1:Y:S01]  /*09f0*/  S2UR UR5, SR_CgaCtaId ;  /* 0x00000000000579c3 */ /* 0x002e620000008800 */
[----:B------:R-:W-:Y:S01]  /*0a00*/  UMOV UR9, 0x100 ;  /* 0x0000010000097882 */ /* 0x000fe20000000000 */
[----:B------:R-:W-:Y:S01]  /*0a10*/  UMOV UR7, 0x400 ;  /* 0x0000040000077882 */ /* 0x000fe20000000000 */
[----:B------:R-:W-:Y:S01]  /*0a20*/  USEL UR9, UR9, 0xe0, UP2 ;  /* 0x000000e009097887 */ /* 0x000fe20009000000 */
[----:B------:R-:W-:Y:S01]  /*0a30*/  UMOV UR4, 0x1 ;  /* 0x0000000100047882 */ /* 0x000fe20000000000 */
[----:B------:R-:W-:Y:S01]  /*0a40*/  ELECT P0, URZ, PT ;  /* 0x0000000000ff782f */ /* 0x000fe20003800000 */
[----:B------:R-:W-:-:S04]  /*0a50*/  UIADD3 UR10, UPT, UPT, -UR4, 0x100000, URZ ;  /* 0x00100000040a7890 */ /* 0x000fc8000fffe1ff */
[----:B------:R-:W-:Y:S02]  /*0a60*/  USHF.L.U32 UR11, UR10, 0xb, URZ ;  /* 0x0000000b0a0b7899 */ /* 0x000fe400080006ff */
[----:B------:R-:W-:Y:S02]  /*0a70*/  USHF.L.U32 UR10, UR10, 0x1, URZ ;  /* 0x000000010a0a7899 */ /* 0x000fe400080006ff */
[----:B------:R-:W-:-:S04]  /*0a80*/  UIADD3 UR12, UPT, UPT, -UR9, 0x100000, URZ ;  /* 0x00100000090c7890 */ /* 0x000fc8000fffe1ff */
[----:B------:R-:W-:Y:S02]  /*0a90*/  USHF.L.U32 UR13, UR12, 0xb, URZ ;  /* 0x0000000b0c0d7899 */ /* 0x000fe400080006ff */
[----:B------:R-:W-:Y:S02]  /*0aa0*/  USHF.L.U32 UR12, UR12, 0x1, URZ ;  /* 0x000000010c0c7899 */ /* 0x000fe400080006ff */
[----:B-1----:R-:W-:Y:S01]  /*0ab0*/  ULEA UR5, UR5, UR7, 0x18 ;  /* 0x0000000705057291 */ /* 0x002fe2000f8ec0ff */
[----:B------:R-:W1:Y:S11]  /*0ac0*/  FENCE.VIEW.ASYNC.S ;  /* 0x00000000000073c6 */ /* 0x000e760000000000 */
[----:B-1----:R2:W1:Y:S01]  /*0ad0*/  SYNCS.EXCH.64 URZ, [UR5+0xe0], UR10 ;  /* 0x0000e00a05ff75b2 */ /* 0x0024620008000100 */
[----:B------:R2:W1:Y:S01]  /*0ae0*/  SYNCS.EXCH.64 URZ, [UR5+0xf0], UR12 ;  /* 0x0000f00c05ff75b2 */ /* 0x0004620008000100 */
[----:B------:R2:W1:Y:S01]  /*0af0*/  SYNCS.EXCH.64 URZ, [UR5+0xe8], UR10 ;  /* 0x0000e80a05ff75b2 */ /* 0x0004620008000100 */
[----:B------:R2:W1:Y:S02]  /*0b00*/  SYNCS.EXCH.64 URZ, [UR5+0xf8], UR12 ;  /* 0x0000f80c05ff75b2 */ /* 0x0004640008000100 */
[----:B--2---:R-:W-:Y:S01]  /*0b10*/  NOP ;  /* 0x0000000000007918 */ /* 0x004fe20000000000 */
.L_x_13:
[----:B------:R-:W2:Y:S01]  /*0b20*/  SHFL.IDX PT, R2, R93, RZ, 0x1f ;  /* 0x00001fff5d027589 */ /* 0x000ea200000e0000 */
[----:B------:R-:W-:Y:S01]  /*0b30*/  NOP ;  /* 0x0000000000007918 */ /* 0x000fe20000000000 */
[----:B--2---:R-:W-:-:S13]  /*0b40*/  ISETP.NE.AND P0, PT, R2, 0x5, PT ;  /* 0x000000050200780c */ /* 0x004fda0003f05270 */
[----:B------:R-:W-:Y:S05]  /*0b50*/  @P0 BRA `(.L_x_14) ;  /* 0x0000000000580947 */ /* 0x000fea0003800000 */
[----:B-1----:R-:W1:Y:S01]  /*0b60*/  S2UR UR7, SR_CgaCtaId ;  /* 0x00000000000779c3 */ /* 0x002e620000008800 */
        /* <DEDUP_REMOVED lines=19> */
[----:B------:R2:W1:Y:S02]  /*0ca0*/  SYNCS.EXCH.64 URZ, [UR7+0x138], UR4 ;  /* 0x0001380407ff75b2 */ /* 0x0004640008000100 */
[----:B--2---:R-:W-:Y:S01]  /*0cb0*/  NOP ;  /* 0x0000000000007918 */ /* 0x004fe20000000000 */
.L_x_14:
        /* <DEDUP_REMOVED lines=18> */
.L_x_15:
[----:B-1----:R-:W1:Y:S01]  /*0de0*/  S2UR UR5, SR_CTAID.X ;  /* 0x00000000000579c3 */ /* 0x002e620000002500 */
[----:B------:R-:W-:-:S05]  /*0df0*/  CS2R.32 R87, SR_CgaSize ;  /* 0x0000000000577805 */ /* 0x000fca0000008a00 */
[----:B------:R-:W-:-:S05]  /*0e00*/  IMAD R87, R87, -0xa0, RZ ;  /* 0xffffff6057577824 */ /* 0x000fca00078e02ff */
[----:B------:R-:W-:-:S14]  /*0e10*/  R2UR UR9, R87 ;  /* 0x00000000570972ca */ /* 0x000fdc00000e0000 */
[----:B------:R-:W2:Y:S01]  /*0e20*/  LDCU UR9, c[0x0][UR9+0x2b0] ;  /* 0x00005600090977ac */ /* 0x000ea20008000800 */
[----:B------:R-:W-:Y:S01]  /*0e30*/  NOP ;  /* 0x0000000000007918 */ /* 0x000fe20000000000 */
[----:B------:R-:W-:-:S05]  /*0e40*/  CS2R.32 R87, SR_CgaSize ;  /* 0x0000000000577805 */ /* 0x000fca0000008a00 */
[----:B------:R-:W-:-:S05]  /*0e50*/  IMAD R87, R87, -0xa0, RZ ;  /* 0xffffff6057577824 */ /* 0x000fca00078e02ff */
[----:B------:R-:W-:-:S14]  /*0e60*/  R2UR UR7, R87 ;  /* 0x00000000570772ca */ /* 0x000fdc00000e0000 */
[----:B------:R-:W3:Y:S01]  /*0e70*/  LDCU UR7, c[0x0][UR7+0x2b4] ;  /* 0x00005680070777ac */ /* 0x000ee20008000800 */
[----:B------:R-:W4:Y:S08]  /*0e80*/  S2UR UR4, SR_CTAID.Y ;  /* 0x00000000000479c3 */ /* 0x000f300000002600 */
[----:B------:R-:W3:Y:S01]  /*0e90*/  LDC R10, c[0x0][0xb24] ;  /* 0x0002c900ff0a7b82 */ /* 0x000ee20000000800 */
[----:B-1----:R-:W-:-:S02]  /*0ea0*/  I2FP.F32.U32 R87, UR5 ;  /* 0x0000000500577c45 */ /* 0x002fc40008201000 */
[----:B------:R-:W-:-:S05]  /*0eb0*/  CS2R.32 R3, SR_CgaSize ;  /* 0x0000000000037805 */ /* 0x000fca0000008a00 */
[----:B------:R-:W-:-:S06]  /*0ec0*/  IMAD R3, R3, -0xa0, RZ ;  /* 0xffffff6003037824 */ /* 0x000fcc00078e02ff */
[----:B------:R-:W1:Y:S01]  /*0ed0*/  LDC R3, c[0x0][R3+0x2a0] ;  /* 0x0000a80003037b82 */ /* 0x000e620000000800 */
[----:B------:R-:W-:Y:S01]  /*0ee0*/  MOV R15, UR5 ;  /* 0x00000005000f7c02 */ /* 0x000fe20008000f00 */
[----:B--2---:R-:W-:Y:S01]  /*0ef0*/  FMUL R87, R87, UR9 ;  /* 0x0000000957577c20 */ /* 0x004fe20008400000 */
[----:B----4-:R-:W-:Y:S02]  /*0f00*/  I2FP.F32.U32 R86, UR4 ;  /* 0x0000000400567c45 */ /* 0x010fe40008201000 */
[----:B------:R-:W-:-:S05]  /*0f10*/  CS2R.32 R2, SR_CgaSize ;  /* 0x0000000000027805 */ /* 0x000fca0000008a00 */
[----:B------:R-:W-:-:S06]  /*0f20*/  IMAD R2, R2, -0xa0, RZ ;  /* 0xffffff6002027824 */ /* 0x000fcc00078e02ff */
[----:B------:R-:W2:Y:S01]  /*0f30*/  LDC R2, c[0x0][R2+0x2a4] ;  /* 0x0000a90002027b82 */ /* 0x000ea20000000800 */
[----:B------:R-:W-:Y:S01]  /*0f40*/  MOV R14, UR4 ;  /* 0x00000004000e7c02 */ /* 0x000fe20008000f00 */
[----:B------:R-:W4:Y:S01]  /*0f50*/  F2I.U32.TRUNC.NTZ R87, R87 ;  /* 0x0000005700577305 */ /* 0x000f22000020f000 */
[----:B---3--:R-:W-:-:S05]  /*0f60*/  FMUL R86, R86, UR7 ;  /* 0x0000000756567c20 */ /* 0x008fca0008400000 */
[----:B------:R-:W-:Y:S01]  /*0f70*/  BAR.SYNC.DEFER_BLOCKING 0x0 ;  /* 0x0000000000007b1d */ /* 0x000fe20000010000 */
[----:B------:R-:W-:-:S05]  /*0f80*/  ISETP.GE.AND P0, PT, R10, 0x1, PT ;  /* 0x000000010a00780c */ /* 0x000fca0003f06270 */
[----:B------:R-:W3:Y:S02]  /*0f90*/  F2I.U32.TRUNC.NTZ R86, R86 ;  /* 0x0000005600567305 */ /* 0x000ee4000020f000 */
[----:B------:R-:W2:Y:S01]  /*0fa0*/  S2UR UR36, SR_CTAID.Z ;  /* 0x00000000002479c3 */ /* 0x000ea20000002700 */
[----:B----4-:R-:W-:-:S05]  /*0fb0*/  IADD3 R87, PT, PT, -R87, RZ, RZ ;  /* 0x000000ff57577210 */ /* 0x010fca0007ffe1ff */
[----:B-1----:R-:W-:Y:S01]  /*0fc0*/  IMAD R87, R3, R87, UR5 ;  /* 0x0000000503577e24 */ /* 0x002fe2000f8e0257 */
[----:B---3--:R-:W-:-:S05]  /*0fd0*/  IADD3 R86, PT, PT, -R86, RZ, RZ ;  /* 0x000000ff56567210 */ /* 0x008fca0007ffe1ff */
[----:B--2---:R-:W-:Y:S01]  /*0fe0*/  IMAD R86, R2, R86, UR4 ;  /* 0x0000000402567e24 */ /* 0x004fe2000f8e0256 */
[----:B------:R-:W-:Y:S06]  /*0ff0*/  @!P0 BRA `(.L_x_16) ;  /* 0x0000000000b88947 */ /* 0x000fec0003800000 */
[----:B------:R-:W1:Y:S01]  /*1000*/  LDC.64 R4, c[0x0][0xb18] ;  /* 0x0002c600ff047b82 */ /* 0x000e620000000a00 */
[----:B------:R-:W-:-:S07]  /*1010*/  ISETP.NE.AND P0, PT, R10, 0x1, PT ;  /* 0x000000010a00780c */ /* 0x000fce0003f05270 */
[----:B------:R-:W2:Y:S08]  /*1020*/  LDC R9, c[0x0][0xb0c] ;  /* 0x0002c300ff097b82 */ /* 0x000eb00000000800 */
[----:B------:R-:W3:Y:S08]  /*1030*/  LDC R12, c[0x0][0x370] ;  /* 0x0000dc00ff0c7b82 */ /* 0x000ef00000000800 */
[----:B------:R-:W4:Y:S01]  /*1040*/  LDC R11, c[0x0][0x374] ;  /* 0x0000dd00ff0b7b82 */ /* 0x000f220000000800 */
[----:B-1----:R-:W-:-:S07]  /*1050*/  ISETP.NE.AND P1, PT, R4, 0x1, PT ;  /* 0x000000010400780c */ /* 0x002fce0003f25270 */
[----:B------:R-:W3:Y:S01]  /*1060*/  LDC.64 R6, c[0x0][0xb10] ;  /* 0x0002c400ff067b82 */ /* 0x000ee20000000a00 */
[----:B--2---:R-:W-:-:S07]  /*1070*/  ISETP.NE.AND P2, PT, R9, 0x1, PT ;  /* 0x000000010900780c */ /* 0x004fce0003f45270 */
[----:B------:R-:W1:Y:S08]  /*1080*/  LDC R8, c[0x0][0xb20] ;  /* 0x0002c800ff087b82 */ /* 0x000e700000000800 */
[----:B------:R-:W2:Y:S01]  /*1090*/  LDC.64 R2, c[0x0][0xb28] ;  /* 0x0002ca00ff027b82 */ /* 0x000ea20000000a00 */
[----:B----4-:R-:W-:-:S04]  /*10a0*/  IMAD.HI.U32 R13, R11, R5, RZ ;  /* 0x000000050b0d7227 */ /* 0x010fc800078e00ff */
[----:B------:R-:W-:-:S04]  /*10b0*/  IMAD.HI.U32 R5, R14, R5, RZ ;  /* 0x000000050e057227 */ /* 0x000fc800078e00ff */
[----:B---3--:R-:W-:-:S05]  /*10c0*/  IMAD.HI.U32 R16, R12, R6, RZ ;  /* 0x000000060c107227 */ /* 0x008fca00078e00ff */
[-C--:B------:R-:W-:Y:S01]  /*10d0*/  @P2 SHF.R.U32.HI R12, RZ, R7.reuse, R16 ;  /* 0x00000007ff0c2219 */ /* 0x080fe20000011610 */
[----:B------:R-:W-:Y:S01]  /*10e0*/  IMAD.HI.U32 R16, R15, R6, RZ ;  /* 0x000000060f107227 */ /* 0x000fe200078e00ff */
[-C--:B-1----:R-:W-:Y:S02]  /*10f0*/  @P1 SHF.R.U32.HI R11, RZ, R8.reuse, R13 ;  /* 0x00000008ff0b1219 */ /* 0x082fe4000001160d */
[----:B------:R-:W-:Y:S02]  /*1100*/  SHF.R.U32.HI R5, RZ, R8, R5 ;  /* 0x00000008ff057219 */ /* 0x000fe40000011605 */
[----:B------:R-:W-:Y:S02]  /*1110*/  SHF.R.U32.HI R16, RZ, R7, R16 ;  /* 0x00000007ff107219 */ /* 0x000fe40000011610 */
[----:B------:R-:W-:Y:S01]  /*1120*/  SEL R5, R14, R5, !P1 ;  /* 0x000000050e057207 */ /* 0x000fe20004800000 */
[----:B--2---:R-:W-:Y:S01]  /*1130*/  IMAD.HI.U32 R13, R11, R2, RZ ;  /* 0x000000020b0d7227 */ /* 0x004fe200078e00ff */
[----:B------:R-:W-:-:S03]  /*1140*/  SEL R16, R15, R16, !P2 ;  /* 0x000000100f107207 */ /* 0x000fc60005000000 */
[----:B------:R-:W-:Y:S01]  /*1150*/  IMAD.HI.U32 R6, R12, R2, RZ ;  /* 0x000000020c067227 */ /* 0x000fe200078e00ff */
[----:B------:R-:W-:-:S04]  /*1160*/  @P0 SHF.R.U32.HI R11, RZ, R3, R13 ;  /* 0x00000003ff0b0219 */ /* 0x000fc8000001160d */
[----:B------:R-:W-:Y:S01]  /*1170*/  @P0 SHF.R.U32.HI R12, RZ, R3, R6 ;  /* 0x00000003ff0c0219 */ /* 0x000fe20000011606 */
[----:B------:R-:W-:-:S04]  /*1180*/  IMAD R11, R11, R10, RZ ;  /* 0x0000000a0b0b7224 */ /* 0x000fc800078e02ff */
[----:B------:R-:W-:Y:S01]  /*1190*/  IMAD R6, R12, R10, RZ ;  /* 0x0000000a0c067224 */ /* 0x000fe200078e02ff */
[----:B------:R-:W-:-:S04]  /*11a0*/  ISETP.GE.AND P1, PT, R5, R11, PT ;  /* 0x0000000b0500720c */ /* 0x000fc80003f26270 */
[----:B------:R-:W-:Y:S01]  /*11b0*/  ISETP.GE.OR P1, PT, R16, R6, P1 ;  /* 0x000000061000720c */ /* 0x000fe20000f26670 */
[----:B------:R-:W-:-:S05]  /*11c0*/  IMAD.HI.U32 R6, R5, R2, RZ ;  /* 0x0000000205067227 */ /* 0x000fca00078e00ff */
[----:B------:R-:W-:-:S04]  /*11d0*/  SHF.R.U32.HI R6, RZ, R3, R6 ;  /* 0x00000003ff067219 */ /* 0x000fc80000011606 */
[----:B------:R-:W-:-:S03]  /*11e0*/  SEL R6, R5, R6, !P0 ;  /* 0x0000000605067207 */ /* 0x000fc60004000000 */
[----:B------:R-:W-:Y:S01]  /*11f0*/  @!P1 IMAD.HI.U32 R7, R16, R2, RZ ;  /* 0x0000000210079227 */ /* 0x000fe200078e00ff */
[----:B------:R-:W-:-:S04]  /*1200*/  IADD3 R2, PT, PT, -R6, RZ, RZ ;  /* 0x000000ff06027210 */ /* 0x000fc80007ffe1ff */
[----:B------:R-:W-:Y:S01]  /*1210*/  @!P1 SHF.R.U32.HI R3, RZ, R3, R7 ;  /* 0x00000003ff039219 */ /* 0x000fe20000011607 */
[----:B------:R-:W-:Y:S01]  /*1220*/  IMAD R2, R10, R2, R5 ;  /* 0x000000020a027224 */ /* 0x000fe200078e0205 */
[----:B------:R-:W-:Y:S02]  /*1230*/  IADD3 R7, PT, PT, -R5, RZ, RZ ;  /* 0x000000ff05077210 */ /* 0x000fe40007ffe1ff */
[----:B------:R-:W-:-:S03]  /*1240*/  @!P1 SEL R3, R16, R3, !P0 ;  /* 0x0000000310039207 */ /* 0x000fc60004000000 */
[----:B------:R-:W-:Y:S02]  /*1250*/  IMAD R7, R4, R7, R14 ;  /* 0x0000000704077224 */ /* 0x000fe400078e020e */
[--C-:B------:R-:W-:Y:S02]  /*1260*/  @!P1 IMAD.IADD R6, R6, 0x1, -R3.reuse ;  /* 0x0000000106069824 */ /* 0x100fe400078e0a03 */
[----:B------:R-:W-:Y:S01]  /*1270*/  @!P1 IMAD R3, R2, R12, R3 ;  /* 0x0000000c02039224 */ /* 0x000fe200078e0203 */
[----:B------:R-:W-:Y:S01]  /*1280*/  IADD3 R2, PT, PT, -R16, RZ, RZ ;  /* 0x000000ff10027210 */ /* 0x000fe20007ffe1ff */
[----:B------:R-:W-:Y:S02]  /*1290*/  @!P1 IMAD R5, R6, R10, R16 ;  /* 0x0000000a06059224 */ /* 0x000fe400078e0210 */
[----:B------:R-:W-:Y:S02]  /*12a0*/  @!P1 IMAD.MOV.U32 R16, RZ, RZ, R3 ;  /* 0x000000ffff109224 */ /* 0x000fe400078e0003 */
[----:B------:R-:W-:-:S02]  /*12b0*/  IMAD R2, R9, R2, R15 ;  /* 0x0000000209027224 */ /* 0x000fc400078e020f */
[----:B------:R-:W-:Y:S02]  /*12c0*/  IMAD R14, R5, R4, R7 ;  /* 0x00000004050e7224 */ /* 0x000fe400078e0207 */
[----:B------:R-:W-:Y:S02]  /*12d0*/  IMAD R15, R16, R9, R2 ;  /* 0x00000009100f7224 */ /* 0x000fe400078e0202 */
.L_x_16:
[----:B------:R-:W1:Y:S01]  /*12e0*/  LDCU UR4, c[0x0][0xb30] ;  /* 0x00016600ff0477ac */ /* 0x000e620008000800 */
[----:B------:R-:W2:Y:S08]  /*12f0*/  S2UR UR37, SR_CgaCtaId ;  /* 0x00000000002579c3 */ /* 0x000eb00000008800 */
[----:B------:R-:W3:Y:S01]  /*1300*/  LDC R40, c[0x0][0xb24] ;  /* 0x0002c900ff287b82 */ /* 0x000ee20000000800 */
[----:B-1----:R-:W-:-:S09]  /*1310*/  UISETP.NE.AND UP1, UPT, UR4, 0x1, UPT ;  /* 0x000000010400788c */ /* 0x002fd2000bf25270 */
[----:B--2---:R-:W-:Y:S05]  /*1320*/  BRA.U UP1, `(.L_x_17) ;  /* 0x0000000101407547 */ /* 0x004fea000b800000 */
[----:B------:R-:W1:Y:S08]  /*1330*/  LDC.64 R4, c[0x0][0xb10] ;  /* 0x0002c400ff047b82 */ /* 0x000e700000000a00 */
[----:B------:R-:W2:Y:S08]  /*1340*/  LDC.64 R2, c[0x0][0xb18] ;  /* 0x0002c600ff027b82 */ /* 0x000eb00000000a00 */
[----:B------:R-:W4:Y:S08]  /*1350*/  LDC R6, c[0x0][0xb20] ;  /* 0x0002c800ff067b82 */ /* 0x000f300000000800 */
[----:B------:R-:W3:Y:S01]  /*1360*/  LDC R7, c[0x0][0xb0c] ;  /* 0x0002c300ff077b82 */ /* 0x000ee20000000800 */
[----:B-1----:R-:W-:-:S05]  /*1370*/  IMAD.HI.U32 R4, R15, R4, RZ ;  /* 0x000000040f047227 */ /* 0x002fca00078e00ff */
[----:B------:R-:W-:Y:S01]  /*1380*/  SHF.R.U32.HI R4, RZ, R5, R4 ;  /* 0x00000005ff047219 */ /* 0x000fe20000011604 */
[----:B--2---:R-:W-:Y:S01]  /*1390*/  IMAD.HI.U32 R3, R14, R3, RZ ;  /* 0x000000030e037227 */ /* 0x004fe200078e00ff */
[----:B------:R-:W-:-:S04]  /*13a0*/  ISETP.NE.AND P0, PT, R2, 0x1, PT ;  /* 0x000000010200780c */ /* 0x000fc80003f05270 */
[----:B----4-:R-:W-:-:S04]  /*13b0*/  SHF.R.U32.HI R3, RZ, R6, R3 ;  /* 0x00000006ff037219 */ /* 0x010fc80000011603 */
[----:B------:R-:W-:Y:S02]  /*13c0*/  SEL R3, R14, R3, !P0 ;  /* 0x000000030e037207 */ /* 0x000fe40004000000 */
[----:B---3--:R-:W-:-:S04]  /*13d0*/  ISETP.NE.AND P1, PT, R7, 0x1, PT ;  /* 0x000000010700780c */ /* 0x008fc80003f25270 */
[----:B------:R-:W-:-:S05]  /*13e0*/  SEL R4, R15, R4, !P1 ;  /* 0x000000040f047207 */ /* 0x000fca0004800000 */
[----:B------:R-:W-:Y:S02]  /*13f0*/  IMAD.IADD R5, R3, 0x1, -R4 ;  /* 0x0000000103057824 */ /* 0x000fe400078e0a04 */
[----:B------:R-:W-:Y:S02]  /*1400*/  IMAD.IADD R3, R4, 0x1, -R3 ;  /* 0x0000000104037824 */ /* 0x000fe400078e0a03 */
[----:B------:R-:W-:Y:S02]  /*1410*/  IMAD R15, R5, R7, R15 ;  /* 0x00000007050f7224 */ /* 0x000fe400078e020f */
[----:B------:R-:W-:-:S07]  /*1420*/  IMAD R14, R3, R2, R14 ;  /* 0x00000002030e7224 */ /* 0x000fce00078e020e */
.L_x_17:
[----:B------:R-:W-:Y:S01]  /*1430*/  BAR.SYNC.DEFER_BLOCKING 0x0 ;  /* 0x0000000000007b1d */ /* 0x000fe20000010000 */
[----:B------:R-:W-:Y:S01]  /*1440*/  UISETP.NE.AND UP1, UPT, UR8, 0x2, UPT ;  /* 0x000000020800788c */ /* 0x000fe2000bf25270 */
[----:B------:R-:W-:Y:S02]  /*1450*/  ISETP.NE.OR P5, PT, R0, 0x2, !P5 ;  /* 0x000000020000780c */ /* 0x000fe40006fa5670 */
[----:B------:R-:W-:-:S06]  /*1460*/  LOP3.LUT R2, R101, 0x1f, RZ, 0xc0, !PT ;  /* 0x0000001f65027812 */ /* 0x000fcc00078ec0ff */
[----:B------:R-:W-:Y:S05]  /*1470*/  BRA.U UP1, `(.L_x_18) ;  /* 0x0000001501107547 */ /* 0x000fea000b800000 */
[----:B------:R-:W1:Y:S01]  /*1480*/  LDCU UR13, c[0x0][0x38c] ;  /* 0x00007180ff0d77ac */ /* 0x000e620008000800 */
[----:B------:R-:W2:Y:S01]  /*1490*/  LDC R8, c[0x0][0x370] ;  /* 0x0000dc00ff087b82 */ /* 0x000ea20000000800 */
[----:B------:R-:W-:Y:S01]  /*14a0*/  PLOP3.LUT P1, PT, PT, PT, UP2, 0x80, 0x8 ;  /* 0x000000000008781c */ /* 0x000fe20003f2f028 */
[----:B------:R-:W-:Y:S01]  /*14b0*/  IMAD.MOV.U32 R17, RZ, RZ, 0x1 ;  /* 0x00000001ff117424 */ /* 0x000fe200078e00ff */
[----:B------:R-:W-:Y:S01]  /*14c0*/  ISETP.EQ.OR P4, PT, R2, RZ, P5 ;  /* 0x000000ff0200720c */ /* 0x000fe20002f82670 */
[----:B------:R-:W-:Y:S01]  /*14d0*/  IMAD.MOV.U32 R16, RZ, RZ, RZ ;  /* 0x000000ffff107224 */ /* 0x000fe200078e00ff */
[----:B------:R-:W-:Y:S02]  /*14e0*/  PLOP3.LUT P1, PT, P1, PT, PT, 0x8, 0x80 ;  /* 0x000000000080781c */ /* 0x000fe40000f2e170 */
[----:B------:R-:W-:Y:S01]  /*14f0*/  CS2R R12, SRZ ;  /* 0x00000000000c7805 */ /* 0x000fe2000001ff00 */
[----:B------:R-:W-:Y:S01]  /*1500*/  IMAD.MOV.U32 R11, RZ, RZ, 0x1 ;  /* 0x00000001ff0b7424 */ /* 0x000fe200078e00ff */
[----:B------:R-:W4:Y:S01]  /*1510*/  LDC R0, c[0x0][0x374] ;  /* 0x0000dd00ff007b82 */ /* 0x000f220000000800 */
[----:B------:R-:W2:Y:S01]  /*1520*/  LDCU.64 UR22, c[0x0][0x348] ;  /* 0x00006900ff1677ac */ /* 0x000ea20008000a00 */
[----:B------:R-:W-:Y:S01]  /*1530*/  UMOV UR6, URZ ;  /* 0x000000ff00067c82 */ /* 0x000fe20008000000 */
[----:B-1----:R-:W-:-:S04]  /*1540*/  UIADD3 UR5, UPT, UPT, UR13, 0x1f, URZ ;  /* 0x0000001f0d057890 */ /* 0x002fc8000fffe0ff */
[----:B------:R-:W-:-:S04]  /*1550*/  USHF.R.S32.HI UR4, URZ, 0x1f, UR5 ;  /* 0x0000001fff047899 */ /* 0x000fc80008011405 */
[----:B------:R-:W-:-:S04]  /*1560*/  ULEA.HI UR4, UR4, UR5, URZ, 0x5 ;  /* 0x0000000504047291 */ /* 0x000fc8000f8f28ff */
[----:B------:R-:W-:Y:S02]  /*1570*/  USHF.R.S32.HI UR15, URZ, 0x5, UR4 ;  /* 0x00000005ff0f7899 */ /* 0x000fe40008011404 */
[----:B------:R-:W-:Y:S02]  /*1580*/  UIADD3 UR4, UPT, UPT, UR13, -0x1, URZ ;  /* 0xffffffff0d047890 */ /* 0x000fe4000fffe0ff */
[----:B------:R-:W-:Y:S02]  /*1590*/  UISETP.LT.U32.AND UP0, UPT, UR15, 0x9, UPT ;  /* 0x000000090f00788c */ /* 0x000fe4000bf01070 */
[----:B------:R-:W-:Y:S02]  /*15a0*/  UISETP.GE.U32.AND UP1, UPT, UR4, -0x3f, UPT ;  /* 0xffffffc10400788c */ /* 0x000fe4000bf26070 */
[----:B------:R-:W-:Y:S02]  /*15b0*/  USEL UR14, UR15, 0x9, UP0 ;  /* 0x000000090f0e7887 */ /* 0x000fe40008000000 */
[----:B------:R-:W-:-:S02]  /*15c0*/  UIADD3 UR13, UPT, UPT, UR13, 0x3e, URZ ;  /* 0x0000003e0d0d7890 */ /* 0x000fc4000fffe0ff */
[----:B------:R-:W-:Y:S02]  /*15d0*/  UIADD3 UR5, UPT, UPT, UR14, -0x1, URZ ;  /* 0xffffffff0e057890 */ /* 0x000fe4000fffe0ff */
[----:B------:R-:W-:-:S03]  /*15e0*/  UIADD3 UR7, UPT, UPT, UR15, -UR14, URZ ;  /* 0x8000000e0f077290 */ /* 0x000fc6000fffe0ff */
[----:B------:R-:W-:-:S04]  /*15f0*/  @UP1 UIADD3 UR5, UPT, UPT, UR14, URZ, URZ ;  /* 0x000000ff0e051290 */ /* 0x000fc8000fffe0ff */
[----:B--2---:R-:W-:-:S12]  /*1600*/  UIADD3 UR5, UPT, UPT, UR5, 0x1, URZ ;  /* 0x0000000105057890 */ /* 0x004fd8000fffe0ff */
.L_x_36:
[----:B------:R-:W-:Y:S01]  /*1610*/  UISETP.NE.AND UP0, UPT, UR37, URZ, UPT ;  /* 0x000000ff2500728c */ /* 0x000fe2000bf05270 */
[----:B------:R-:W1:Y:S08]  /*1620*/  S2UR UR37, SR_CgaCtaId ;  /* 0x00000000002579c3 */ /* 0x000e700000008800 */
[----:B------:R-:W-:Y:S05]  /*1630*/  BRA.U UP0, `(.L_x_19) ;  /* 0x0000000100347547 */ /* 0x000fea000b800000 */
[----:B------:R-:W2:Y:S01]  /*1640*/  S2R R2, SR_CgaCtaId ;  /* 0x0000000000027919 */ /* 0x000ea20000008800 */
[----:B------:R-:W-:-:S04]  /*1650*/  MOV R3, 0x400 ;  /* 0x0000040000037802 */ /* 0x000fc80000000f00 */
[----:B--2---:R-:W-:Y:S02]  /*1660*/  LEA R2, R2, R3, 0x18 ;  /* 0x0000000302027211 */ /* 0x004fe400078ec0ff */
[----:B------:R-:W-:-:S03]  /*1670*/  SHF.L.U32 R3, R11, 0x1f, RZ ;  /* 0x0000001f0b037819 */ /* 0x000fc600000006ff */
[----:B------:R-:W-:-:S04]  /*1680*/  IMAD R2, R12, 0x8, R2 ;  /* 0x000000080c027824 */ /* 0x000fc800078e0202 */
[----:B------:R-:W2:Y:S02]  /*1690*/  SYNCS.PHASECHK.TRANS64.TRYWAIT P0, [R2+URZ+0x150], R3 ;  /* 0x00015003020075a7 */ /* 0x000ea400080011ff */
[----:B--2---:R-:W-:Y:S05]  /*16a0*/  @!P0 BRA `(.L_x_20) ;  /* 0x00000078009c8947 */ /* 0x004fea0003800000 */
.L_x_137:
[----:B------:R-:W-:Y:S01]  /*16b0*/  VIADD R12, R12, 0x1 ;  /* 0x000000010c0c7836 */ /* 0x000fe20000000000 */
[----:B------:R2:W-:Y:S04]  /*16c0*/  SYNCS.ARRIVE.TRANS64.A1T0 RZ, [R2+URZ+0x140], RZ ;  /* 0x000140ff02ff79a7 */ /* 0x0005e800081000ff */
[----:B------:R-:W-:-:S04]  /*16d0*/  ISETP.NE.AND P0, PT, R12, 0x2, PT ;  /* 0x000000020c00780c */ /* 0x000fc80003f05270 */
[----:B------:R-:W-:Y:S02]  /*16e0*/  SEL R12, R12, RZ, P0 ;  /* 0x000000ff0c0c7207 */ /* 0x000fe40000000000 */
[----:B--2---:R-:W-:-:S04]  /*16f0*/  SEL R2, RZ, 0x1, P0 ;  /* 0x00000001ff027807 */ /* 0x004fc80000000000 */
[----:B------:R-:W-:-:S07]  /*1700*/  LOP3.LUT R11, R11, R2, RZ, 0x3c, !PT ;  /* 0x000000020b0b7212 */ /* 0x000fce00078e3cff */
.L_x_19:
[----:B------:R-:W-:Y:S01]  /*1710*/  UMOV UR4, 0x400 ;  /* 0x0000040000047882 */ /* 0x000fe20000000000 */
[----:B------:R-:W-:Y:S01]  /*1720*/  SHF.L.U32 R2, R17, 0x1f, RZ ;  /* 0x0000001f11027819 */ /* 0x000fe200000006ff */
[----:B-1----:R-:W-:Y:S01]  /*1730*/  ULEA UR4, UR37, UR4, 0x18 ;  /* 0x0000000425047291 */ /* 0x002fe2000f8ec0ff */
[----:B------:R-:W-:Y:S01]  /*1740*/  R2UR UR35, R15 ;  /* 0x000000000f2372ca */ /* 0x000fe200000e0000 */
[----:B------:R-:W-:Y:S01]  /*1750*/  UISETP.GE.U32.AND UP0, UPT, UR13, 0x3f, UPT ;  /* 0x0000003f0d00788c */ /* 0x000fe2000bf06070 */
[----:B------:R-:W-:Y:S01]  /*1760*/  R2UR UR11, R14 ;  /* 0x000000000e0b72ca */ /* 0x000fe200000e0000 */
[----:B------:R-:W-:Y:S01]  /*1770*/  ULEA UR8, UR6, UR4, 0x3 ;  /* 0x0000000406087291 */ /* 0x000fe2000f8e18ff */
[----:B------:R-:W-:-:S08]  /*1780*/  UMOV UR24, URZ ;  /* 0x000000ff00187c82 */ /* 0x000fd00008000000 */
[----:B------:R1:W2:Y:S01]  /*1790*/  SYNCS.PHASECHK.TRANS64.TRYWAIT P0, [UR8+0x48], R2 ;  /* 0x00004802ff0075a7 */ /* 0x0002a20008001108 */
[----:B------:R-:W-:Y:S02]  /*17a0*/  USHF.L.U32 UR35, UR35, 0x6, URZ ;  /* 0x0000000623237899 */ /* 0x000fe400080006ff */
[----:B------:R-:W-:Y:S01]  /*17b0*/  USHF.L.U32 UR11, UR11, 0x8, URZ ;  /* 0x000000080b0b7899 */ /* 0x000fe200080006ff */
[----:B------:R-:W-:Y:S11]  /*17c0*/  BRA.U !UP0, `(.L_x_21) ;  /* 0x0000000108a87547 */ /* 0x000ff6000b800000 */
[----:B------:R-:W-:Y:S01]  /*17d0*/  UMOV UR16, URZ ;  /* 0x000000ff00107c82 */ /* 0x000fe20008000000 */
[----:B------:R-:W-:-:S05]  /*17e0*/  UMOV UR17, UR6 ;  /* 0x0000000600117c82 */ /* 0x000fca0008000000 */
.L_x_26:
[----:B-1----:R-:W-:Y:S01]  /*17f0*/  ULEA UR33, UR17, UR4, 0x3 ;  /* 0x0000000411217291 */ /* 0x002fe2000f8e18ff */
[----:B--2---:R-:W-:Y:S01]  /*1800*/  @!P5 MOV R3, 0x5000 ;  /* 0x000050000003d802 */ /* 0x004fe20000000f00 */
[----:B--2---:R-:W-:Y:S10]  /*1810*/  @P0 BRA `(.L_x_22) ;  /* 0x00000000000c0947 */ /* 0x004ff40003800000 */
[----:B------:R-:W-:-:S04]  /*1820*/  SHF.L.U32 R4, R17, 0x1f, RZ ;  /* 0x0000001f11047819 */ /* 0x000fc800000006ff */
[----:B------:R-:W2:Y:S02]  /*1830*/  SYNCS.PHASECHK.TRANS64.TRYWAIT P0, [UR33+0x48], R4 ;  /* 0x00004804ff0075a7 */ /* 0x000ea40008001121 */
[----:B--2---:R-:W-:Y:S05]  /*1840*/  @!P0 BRA `(.L_x_23) ;  /* 0x0000007800488947 */ /* 0x004fea0003800000 */
.L_x_22:
[----:B------:R2:W-:Y:S01]  /*1850*/  @!P5 SYNCS.ARRIVE.TRANS64 RZ, [UR33], R3 ;  /* 0x00000003ffffd9a7 */ /* 0x0005e20008000021 */
[----:B------:R-:W-:Y:S04]  /*1860*/  BSSY.RECONVERGENT B0, `(.L_x_24) ;  /* 0x0000003000007945 */ /* 0x000fe80003800200 */
[----:B------:R-:W-:Y:S05]  /*1870*/  @P4 BRA `(.L_x_25) ;  /* 0x0000000000044947 */ /* 0x000fea0003800000 */
[----:B------:R-:W-:Y:S05]  /*1880*/  BPT.TRAP 0x1 ;  /* 0x000000040000795c */ /* 0x000fea0000300000 */
.L_x_25:
[----:B------:R-:W-:Y:S05]  /*1890*/  BSYNC.RECONVERGENT B0 ;  /* 0x0000000000007941 */ /* 0x000fea0003800200 */
.L_x_24:
[----:B------:R-:W-:Y:S02]  /*18a0*/  UIADD3 UR6, UPT, UPT, UR17, 0x1, URZ ;  /* 0x0000000111067890 */ /* 0x000fe4000fffe0ff */
[----:B------:R-:W-:Y:S02]  /*18b0*/  ULEA UR32, UR17, UR4, 0xc ;  /* 0x0000000411207291 */ /* 0x000fe4000f8e60ff */
[----:B------:R-:W-:Y:S02]  /*18c0*/  UISETP.NE.AND UP0, UPT, UR6, 0x9, UPT ;  /* 0x000000090600788c */ /* 0x000fe4000bf05270 */
[----:B------:R-:W-:Y:S02]  /*18d0*/  UIADD3 UR26, UP1, UPT, UR22, 0x80, URZ ;  /* 0x00000080161a7890 */ /* 0x000fe4000ff3e0ff */
[----:B------:R-:W-:Y:S02]  /*18e0*/  USEL UR9, URZ, 0x1, UP0 ;  /* 0x00000001ff097887 */ /* 0x000fe40008000000 */
[----:B------:R-:W-:-:S02]  /*18f0*/  USEL UR6, UR6, URZ, UP0 ;  /* 0x000000ff06067287 */ /* 0x000fc40008000000 */
[----:B------:R-:W-:Y:S02]  /*1900*/  UIADD3 UR20, UP0, UPT, UR22, 0x180, URZ ;  /* 0x0000018016147890 */ /* 0x000fe4000ff1e0ff */
[----:B------:R-:W-:Y:S01]  /*1910*/  ULEA UR8, UR6, UR4, 0x3 ;  /* 0x0000000406087291 */ /* 0x000fe2000f8e18ff */
[----:B------:R-:W-:Y:S01]  /*1920*/  LOP3.LUT R17, R17, UR9, RZ, 0x3c, !PT ;  /* 0x0000000911117c12 */ /* 0x000fe2000f8e3cff */
[----:B------:R-:W-:Y:S02]  /*1930*/  USHF.L.U32 UR34, UR16, 0x5, URZ ;  /* 0x0000000510227899 */ /* 0x000fe400080006ff */
[----:B------:R-:W-:Y:S01]  /*1940*/  UIADD3.X UR27, UPT, UPT, URZ, UR23, URZ, UP1, !UPT ;  /* 0x00000017ff1b7290 */ /* 0x000fe20008ffe4ff */
[----:B-1----:R-:W-:Y:S01]  /*1950*/  SHF.L.U32 R2, R17, 0x1f, RZ ;  /* 0x0000001f11027819 */ /* 0x002fe200000006ff */
[----:B------:R-:W-:Y:S02]  /*1960*/  UIADD3 UR32, UPT, UPT, UR32, 0x8800, URZ ;  /* 0x0000880020207890 */ /* 0x000fe4000fffe0ff */
[----:B------:R-:W-:Y:S01]  /*1970*/  UIADD3.X UR21, UPT, UPT, URZ, UR23, URZ, UP0, !UPT ;  /* 0x00000017ff157290 */ /* 0x000fe200087fe4ff */
[----:B------:R1:W1:Y:S01]  /*1980*/  SYNCS.PHASECHK.TRANS64.TRYWAIT P0, [UR8+0x48], R2 ;  /* 0x00004802ff0075a7 */ /* 0x0002620008001108 */
[----:B------:R-:W-:Y:S01]  /*1990*/  ULEA UR8, UR17, UR4, 0xe ;  /* 0x0000000411087291 */ /* 0x000fe2000f8e70ff */
[----:B------:R-:W-:Y:S01]  /*19a0*/  UMOV UR18, 0x0 ;  /* 0x0000000000127882 */ /* 0x000fe20000000000 */
[----:B------:R-:W-:-:S02]  /*19b0*/  UMOV UR19, 0x10000000 ;  /* 0x1000000000137882 */ /* 0x000fc40000000000 */
[----:B------:R-:W-:Y:S01]  /*19c0*/  UIADD3 UR8, UPT, UPT, UR8, 0x11800, URZ ;  /* 0x0001180008087890 */ /* 0x000fe2000fffe0ff */
[----:B------:R1:W-:Y:S01]  /*19d0*/  UTMALDG.3D [UR32], [UR26], desc[UR18] ;  /* 0x000012201a0075b4 */ /* 0x0003e20008011000 */
[----:B------:R-:W-:Y:S01]  /*19e0*/  UMOV UR12, UR36 ;  /* 0x00000024000c7c82 */ /* 0x000fe20008000000 */
[----:B------:R-:W-:Y:S01]  /*19f0*/  UMOV UR9, UR33 ;  /* 0x0000002100097c82 */ /* 0x000fe20008000000 */
[----:B------:R-:W-:Y:S01]  /*1a00*/  UMOV UR10, UR34 ;  /* 0x00000022000a7c82 */ /* 0x000fe20008000000 */
[----:B------:R-:W-:Y:S01]  /*1a10*/  UIADD3 UR16, UPT, UPT, UR16, 0x1, URZ ;  /* 0x0000000110107890 */ /* 0x000fe2000fffe0ff */
[----:B------:R-:W-:Y:S01]  /*1a20*/  UMOV UR24, UR5 ;  /* 0x0000000500187c82 */ /* 0x000fe20008000000 */
[----:B------:R-:W-:Y:S02]  /*1a30*/  UMOV UR17, UR6 ;  /* 0x0000000600117c82 */ /* 0x000fe40008000000 */
[----:B------:R1:W-:Y:S01]  /*1a40*/  UTMALDG.3D [UR8], [UR20], desc[UR18] ;  /* 0x00001208140075b4 */ /* 0x0003e20008011000 */
[----:B------:R-:W-:-:S09]  /*1a50*/  UISETP.NE.AND UP0, UPT, UR16, UR5, UPT ;  /* 0x000000051000728c */ /* 0x000fd2000bf05270 */
[----:B------:R-:W-:Y:S05]  /*1a60*/  BRA.U UP0, `(.L_x_26) ;  /* 0xfffffffd00607547 */ /* 0x000fea000b83ffff */
.L_x_21:
[----:B-1----:R-:W-:Y:S01]  /*1a70*/  ULEA UR8, UR6, UR4, 0x3 ;  /* 0x0000000406087291 */ /* 0x002fe2000f8e18ff */
[----:B------:R-:W-:Y:S01]  /*1a80*/  SHF.L.U32 R2, R17, 0x1f, RZ ;  /* 0x0000001f11027819 */ /* 0x000fe200000006ff */
[----:B------:R-:W-:Y:S01]  /*1a90*/  @!P1 SYNCS.ARRIVE.TRANS64.A1T0 RZ, [UR4+0xd8], RZ ;  /* 0x0000d8ffffff99a7 */ /* 0x000fe20008100004 */
[----:B------:R-:W-:-:S06]  /*1aa0*/  UISETP.GT.AND UP0, UPT, UR15, UR14, UPT ;  /* 0x0000000e0f00728c */ /* 0x000fcc000bf04270 */
[----:B--2---:R1:W2:Y:S03]  /*1ab0*/  SYNCS.PHASECHK.TRANS64.TRYWAIT P0, [UR8+0x48], R2 ;  /* 0x00004802ff0075a7 */ /* 0x0042a60008001108 */
[----:B------:R-:W-:Y:S05]  /*1ac0*/  BRA.U !UP0, `(.L_x_27) ;  /* 0x0000000108ac7547 */ /* 0x000fea000b800000 */
[----:B------:R-:W-:Y:S01]  /*1ad0*/  UIADD3 UR21, UPT, UPT, UR7, UR24, URZ ;  /* 0x0000001807157290 */ /* 0x000fe2000fffe0ff */
[----:B------:R-:W-:-:S11]  /*1ae0*/  UMOV UR25, UR6 ;  /* 0x0000000600197c82 */ /* 0x000fd60008000000 */
.L_x_32:
[----:B-1----:R-:W-:Y:S01]  /*1af0*/  ULEA UR17, UR25, UR4, 0x3 ;  /* 0x0000000419117291 */ /* 0x002fe2000f8e18ff */
[----:B--2---:R-:W-:Y:S01]  /*1b00*/  @!P5 MOV R3, 0x5000 ;  /* 0x000050000003d802 */ /* 0x004fe20000000f00 */
[----:B--2---:R-:W-:Y:S10]  /*1b10*/  @P0 BRA `(.L_x_28) ;  /* 0x00000000000c0947 */ /* 0x004ff40003800000 */
[----:B------:R-:W-:-:S04]  /*1b20*/  SHF.L.U32 R4, R17, 0x1f, RZ ;  /* 0x0000001f11047819 */ /* 0x000fc800000006ff */
[----:B------:R-:W2:Y:S02]  /*1b30*/  SYNCS.PHASECHK.TRANS64.TRYWAIT P0, [UR17+0x48], R4 ;  /* 0x00004804ff0075a7 */ /* 0x000ea40008001111 */
[----:B--2---:R-:W-:Y:S05]  /*1b40*/  @!P0 BRA `(.L_x_29) ;  /* 0x0000007400a08947 */ /* 0x004fea0003800000 */
.L_x_28:
[----:B------:R2:W-:Y:S01]  /*1b50*/  @!P5 SYNCS.ARRIVE.TRANS64 RZ, [UR17], R3 ;  /* 0x00000003ffffd9a7 */ /* 0x0005e20008000011 */
[----:B------:R-:W-:Y:S04]  /*1b60*/  BSSY.RECONVERGENT B0, `(.L_x_30) ;  /* 0x0000003000007945 */ /* 0x000fe80003800200 */
[----:B------:R-:W-:Y:S05]  /*1b70*/  @P4 BRA `(.L_x_31) ;  /* 0x0000000000044947 */ /* 0x000fea0003800000 */
[----:B------:R-:W-:Y:S05]  /*1b80*/  BPT.TRAP 0x1 ;  /* 0x000000040000795c */ /* 0x000fea0000300000 */
.L_x_31:
[----:B------:R-:W-:Y:S05]  /*1b90*/  BSYNC.RECONVERGENT B0 ;  /* 0x0000000000007941 */ /* 0x000fea0003800200 */
.L_x_30:
        /* <DEDUP_REMOVED lines=10> */
[----:B------:R-:W-:Y:S01]  /*1c40*/  UIADD3 UR16, UPT, UPT, UR16, 0x8800, URZ ;  /* 0x0000880010107890 */ /* 0x000fe2000fffe0ff */
[----:B-1----:R-:W-:Y:S01]  /*1c50*/  SHF.L.U32 R2, R17, 0x1f, RZ ;  /* 0x0000001f11027819 */ /* 0x002fe200000006ff */
[----:B------:R-:W-:Y:S02]  /*1c60*/  UIADD3.X UR31, UPT, UPT, URZ, UR23, URZ, UP1, !UPT ;  /* 0x00000017ff1f7290 */ /* 0x000fe40008ffe4ff */
[----:B------:R-:W-:Y:S01]  /*1c70*/  UIADD3.X UR29, UPT, UPT, URZ, UR23, URZ, UP0, !UPT ;  /* 0x00000017ff1d7290 */ /* 0x000fe200087fe4ff */
[----:B------:R1:W1:Y:S01]  /*1c80*/  SYNCS.PHASECHK.TRANS64.TRYWAIT P0, [UR8+0x48], R2 ;  /* 0x00004802ff0075a7 */ /* 0x0002620008001108 */
[----:B------:R-:W-:Y:S01]  /*1c90*/  ULEA UR8, UR25, UR4, 0xe ;  /* 0x0000000419087291 */ /* 0x000fe2000f8e70ff */
[----:B------:R-:W-:Y:S01]  /*1ca0*/  UMOV UR26, 0x0 ;  /* 0x00000000001a7882 */ /* 0x000fe20000000000 */
[----:B------:R-:W-:-:S02]  /*1cb0*/  UMOV UR27, 0x10000000 ;  /* 0x10000000001b7882 */ /* 0x000fc40000000000 */
[----:B------:R-:W-:Y:S01]  /*1cc0*/  UIADD3 UR8, UPT, UPT, UR8, 0x11800, URZ ;  /* 0x0001180008087890 */ /* 0x000fe2000fffe0ff */
[----:B------:R-:W-:Y:S01]  /*1cd0*/  UMOV UR19, UR35 ;  /* 0x0000002300137c82 */ /* 0x000fe20008000000 */
[----:B------:R-:W-:Y:S01]  /*1ce0*/  UMOV UR20, UR36 ;  /* 0x0000002400147c82 */ /* 0x000fe20008000000 */
[----:B------:R-:W-:Y:S01]  /*1cf0*/  UMOV UR12, UR36 ;  /* 0x00000024000c7c82 */ /* 0x000fe20008000000 */
[----:B------:R-:W-:Y:S01]  /*1d00*/  UMOV UR9, UR17 ;  /* 0x0000001100097c82 */ /* 0x000fe20008000000 */
[----:B------:R-:W-:Y:S01]  /*1d10*/  UMOV UR10, UR18 ;  /* 0x00000012000a7c82 */ /* 0x000fe20008000000 */
[----:B------:R1:W-:Y:S01]  /*1d20*/  UTMALDG.3D [UR16], [UR30], desc[UR26] ;  /* 0x00001a101e0075b4 */ /* 0x0003e20008011000 */
[----:B------:R-:W-:Y:S01]  /*1d30*/  UIADD3 UR24, UPT, UPT, UR24, 0x1, URZ ;  /* 0x0000000118187890 */ /* 0x000fe2000fffe0ff */
[----:B------:R-:W-:-:S03]  /*1d40*/  UMOV UR25, UR6 ;  /* 0x0000000600197c82 */ /* 0x000fc60008000000 */
[----:B------:R-:W-:Y:S01]  /*1d50*/  UISETP.NE.AND UP0, UPT, UR24, UR21, UPT ;  /* 0x000000151800728c */ /* 0x000fe2000bf05270 */
[----:B------:R1:W-:Y:S08]  /*1d60*/  UTMALDG.3D [UR8], [UR28], desc[UR26] ;  /* 0x00001a081c0075b4 */ /* 0x0003f00008011000 */
[----:B------:R-:W-:Y:S05]  /*1d70*/  BRA.U UP0, `(.L_x_32) ;  /* 0xfffffffd005c7547 */ /* 0x000fea000b83ffff */
.L_x_27:
[C---:B-1----:R-:W-:Y:S01]  /*1d80*/  LEA R2, R16.reuse, UR4, 0x3 ;  /* 0x0000000410027c11 */ /* 0x042fe2000f8e18ff */
[----:B------:R-:W-:Y:S01]  /*1d90*/  NOP ;  /* 0x0000000000007918 */ /* 0x000fe20000000000 */
[----:B--2---:R-:W-:Y:S02]  /*1da0*/  SHF.L.U32 R3, R13, 0x1f, RZ ;  /* 0x0000001f0d037819 */ /* 0x004fe400000006ff */
[----:B------:R-:W-:Y:S02]  /*1db0*/  LEA R4, R16, UR4, 0x4 ;  /* 0x0000000410047c11 */ /* 0x000fe4000f8e20ff */
[----:B------:R-:W1:Y:S02]  /*1dc0*/  SYNCS.PHASECHK.TRANS64.TRYWAIT P0, [R2+URZ+0xe0], R3 ;  /* 0x0000e003020075a7 */ /* 0x000e6400080011ff */
[----:B-1----:R-:W-:Y:S05]  /*1dd0*/  @!P0 BRA `(.L_x_33) ;  /* 0x0000007400148947 */ /* 0x002fea0003800000 */
.L_x_140:
[----:B------:R-:W2:Y:S01]  /*1de0*/  LDS.128 R4, [R4+0x170] ;  /* 0x0001700004047984 */ /* 0x000ea20000000c00 */
[----:B---3--:R-:W-:Y:S01]  /*1df0*/  ISETP.GE.AND P0, PT, R40, 0x1, PT ;  /* 0x000000012800780c */ /* 0x008fe20003f06270 */
[----:B-1----:R-:W-:Y:S01]  /*1e00*/  VIADD R2, R2, 0xf0 ;  /* 0x000000f002027836 */ /* 0x002fe20000000000 */
[----:B------:R-:W-:Y:S01]  /*1e10*/  @!PT LDS RZ, [RZ] ;  /* 0x00000000fffff984 */ /* 0x000fe20000000800 */
[----:B------:R-:W-:Y:S01]  /*1e20*/  @!PT LDS RZ, [RZ] ;  /* 0x00000000fffff984 */ /* 0x000fe20000000800 */
[----:B------:R-:W-:Y:S01]  /*1e30*/  @!PT LDS RZ, [RZ] ;  /* 0x00000000fffff984 */ /* 0x000fe20000000800 */
[----:B------:R-:W-:Y:S01]  /*1e40*/  @!PT LDS RZ, [RZ] ;  /* 0x00000000fffff984 */ /* 0x000fe20000000800 */
[----:B------:R1:W-:Y:S06]  /*1e50*/  MEMBAR.ALL.CTA ;  /* 0x0000000000007992 */ /* 0x0003ec0000008000 */
[----:B-1----:R-:W1:Y:S01]  /*1e60*/  FENCE.VIEW.ASYNC.S ;  /* 0x00000000000073c6 */ /* 0x002e620000000000 */
[----:B------:R-:W-:-:S04]  /*1e70*/  PRMT R2, RZ, 0x654, R2 ;  /* 0x00000654ff027816 */ /* 0x000fc80000000002 */
[----:B-1----:R1:W-:Y:S01]  /*1e80*/  SYNCS.ARRIVE.TRANS64.RED.A1T0 RZ, [R2+URZ], RZ ;  /* 0x000000ff02ff79a7 */ /* 0x0023e200081004ff */
[----:B--2---:R-:W-:-:S13]  /*1e90*/  LOP3.LUT P2, RZ, R6, 0x1, RZ, 0xc0, !PT ;  /* 0x0000000106ff7812 */ /* 0x004fda000784c0ff */
[----:B------:R-:W-:Y:S01]  /*1ea0*/  @P2 SHF.R.U32.HI R3, RZ, 0x10, R5 ;  /* 0x00000010ff032819 */ /* 0x000fe20000011605 */
[----:B------:R-:W-:Y:S01]  /*1eb0*/  VOTEU.ANY UP0, P2 ;  /* 0x0000000000ff7886 */ /* 0x000fe20001000100 */
[----:B------:R-:W-:Y:S02]  /*1ec0*/  @P2 MOV R10, R4 ;  /* 0x00000004000a2202 */ /* 0x000fe40000000f00 */
[----:B------:R-:W-:Y:S02]  /*1ed0*/  @P2 R2UR.BROADCAST UR8, R3 ;  /* 0x00000000030822ca */ /* 0x000fe400008e0000 */
[----:B------:R-:W-:-:S11]  /*1ee0*/  @P2 LOP3.LUT R9, R5, 0xffff, RZ, 0xc0, !PT ;  /* 0x0000ffff05092812 */ /* 0x000fd600078ec0ff */
[----:B------:R-:W-:Y:S01]  /*1ef0*/  @UP0 UMOV UR36, UR8 ;  /* 0x0000000800240c82 */ /* 0x000fe20008000000 */
[----:B-1----:R-:W-:Y:S05]  /*1f00*/  @!P0 BRA `(.L_x_34) ;  /* 0x0000000000b88947 */ /* 0x002fea0003800000 */
[----:B------:R-:W4:Y:S01]  /*1f10*/  LDC.64 R4, c[0x0][0xb18] ;  /* 0x0002c600ff047b82 */ /* 0x000f220000000a00 */
[----:B------:R-:W-:-:S07]  /*1f20*/  ISETP.NE.AND P3, PT, R40, 0x1, PT ;  /* 0x000000012800780c */ /* 0x000fce0003f65270 */
[----:B------:R-:W1:Y:S08]  /*1f30*/  LDC.64 R6, c[0x0][0xb10] ;  /* 0x0002c400ff067b82 */ /* 0x000e700000000a00 */
[----:B------:R-:W2:Y:S08]  /*1f40*/  LDC R14, c[0x0][0xb20] ;  /* 0x0002c800ff0e7b82 */ /* 0x000eb00000000800 */
[----:B------:R-:W3:Y:S01]  /*1f50*/  LDC R15, c[0x0][0xb0c] ;  /* 0x0002c300ff0f7b82 */ /* 0x000ee20000000800 */
[----:B----4-:R-:W-:Y:S01]  /*1f60*/  IMAD.HI.U32 R19, R0, R5, RZ ;  /* 0x0000000500137227 */ /* 0x010fe200078e00ff */
[----:B------:R-:W-:-:S03]  /*1f70*/  ISETP.NE.AND P0, PT, R4, 0x1, PT ;  /* 0x000000010400780c */ /* 0x000fc60003f05270 */
[----:B------:R-:W-:-:S03]  /*1f80*/  IMAD.HI.U32 R5, R9, R5, RZ ;  /* 0x0000000509057227 */ /* 0x000fc600078e00ff */
[----:B------:R-:W4:Y:S01]  /*1f90*/  LDC.64 R2, c[0x0][0xb28] ;  /* 0x0002ca00ff027b82 */ /* 0x000f220000000a00 */
[----:B-1----:R-:W-:-:S04]  /*1fa0*/  IMAD.HI.U32 R20, R8, R6, RZ ;  /* 0x0000000608147227 */ /* 0x002fc800078e00ff */
[----:B------:R-:W-:Y:S01]  /*1fb0*/  IMAD.HI.U32 R21, R10, R6, RZ ;  /* 0x000000060a157227 */ /* 0x000fe200078e00ff */
[----:B------:R-:W-:Y:S02]  /*1fc0*/  SHF.R.U32.HI R20, RZ, R7, R20 ;  /* 0x00000007ff147219 */ /* 0x000fe40000011614 */
[-C--:B--2---:R-:W-:Y:S02]  /*1fd0*/  SHF.R.U32.HI R19, RZ, R14.reuse, R19 ;  /* 0x0000000eff137219 */ /* 0x084fe40000011613 */
[----:B------:R-:W-:Y:S02]  /*1fe0*/  SHF.R.U32.HI R5, RZ, R14, R5 ;  /* 0x0000000eff057219 */ /* 0x000fe40000011605 */
[----:B------:R-:W-:Y:S02]  /*1ff0*/  SEL R19, R0, R19, !P0 ;  /* 0x0000001300137207 */ /* 0x000fe40004000000 */
[----:B------:R-:W-:Y:S02]  /*2000*/  SHF.R.U32.HI R21, RZ, R7, R21 ;  /* 0x00000007ff157219 */ /* 0x000fe40000011615 */
[----:B---3--:R-:W-:-:S02]  /*2010*/  ISETP.NE.AND P1, PT, R15, 0x1, PT ;  /* 0x000000010f00780c */ /* 0x008fc40003f25270 */
[----:B------:R-:W-:Y:S02]  /*2020*/  SEL R5, R9, R5, !P0 ;  /* 0x0000000509057207 */ /* 0x000fe40004000000 */
[----:B------:R-:W-:Y:S02]  /*2030*/  SEL R20, R8, R20, !P1 ;  /* 0x0000001408147207 */ /* 0x000fe40004800000 */
[----:B------:R-:W-:Y:S01]  /*2040*/  SEL R21, R10, R21, !P1 ;  /* 0x000000150a157207 */ /* 0x000fe20004800000 */
[----:B----4-:R-:W-:-:S04]  /*2050*/  IMAD.HI.U32 R18, R19, R2, RZ ;  /* 0x0000000213127227 */ /* 0x010fc800078e00ff */
        /* <DEDUP_REMOVED lines=10> */
[----:B------:R-:W-:-:S04]  /*2100*/  @!P0 IMAD.HI.U32 R7, R21, R2, RZ ;  /* 0x0000000215078227 */ /* 0x000fc800078e00ff */
[----:B------:R-:W-:Y:S01]  /*2110*/  IMAD.MOV R2, RZ, RZ, -R6 ;  /* 0x000000ffff027224 */ /* 0x000fe200078e0a06 */
[----:B------:R-:W-:Y:S02]  /*2120*/  @!P0 SHF.R.U32.HI R3, RZ, R3, R7 ;  /* 0x00000003ff038219 */ /* 0x000fe40000011607 */
[----:B------:R-:W-:Y:S01]  /*2130*/  IADD3 R7, PT, PT, -R5, RZ, RZ ;  /* 0x000000ff05077210 */ /* 0x000fe20007ffe1ff */
[----:B------:R-:W-:Y:S01]  /*2140*/  IMAD R2, R40, R2, R5 ;  /* 0x0000000228027224 */ /* 0x000fe200078e0205 */
        /* <DEDUP_REMOVED lines=10> */
.L_x_34:
[----:B------:R-:W1:Y:S02]  /*21f0*/  LDCU UR8, c[0x0][0xb30] ;  /* 0x00016600ff0877ac */ /* 0x000e640008000800 */
[----:B-1----:R-:W-:-:S09]  /*2200*/  UISETP.NE.AND UP0, UPT, UR8, 0x1, UPT ;  /* 0x000000010800788c */ /* 0x002fd2000bf05270 */
[----:B------:R-:W-:Y:S05]  /*2210*/  BRA.U UP0, `(.L_x_35) ;  /* 0x0000000100407547 */ /* 0x000fea000b800000 */
[----:B------:R-:W1:Y:S08]  /*2220*/  LDC.64 R4, c[0x0][0xb10] ;  /* 0x0002c400ff047b82 */ /* 0x000e700000000a00 */
[----:B------:R-:W2:Y:S08]  /*2230*/  LDC.64 R2, c[0x0][0xb18] ;  /* 0x0002c600ff027b82 */ /* 0x000eb00000000a00 */
[----:B------:R-:W3:Y:S08]  /*2240*/  LDC R6, c[0x0][0xb20] ;  /* 0x0002c800ff067b82 */ /* 0x000ef00000000800 */
[----:B------:R-:W4:Y:S01]  /*2250*/  LDC R7, c[0x0][0xb0c] ;  /* 0x0002c300ff077b82 */ /* 0x000f220000000800 */
[----:B-1----:R-:W-:-:S05]  /*2260*/  IMAD.HI.U32 R4, R10, R4, RZ ;  /* 0x000000040a047227 */ /* 0x002fca00078e00ff */
[----:B------:R-:W-:Y:S01]  /*2270*/  SHF.R.U32.HI R4, RZ, R5, R4 ;  /* 0x00000005ff047219 */ /* 0x000fe20000011604 */
[----:B--2---:R-:W-:Y:S01]  /*2280*/  IMAD.HI.U32 R3, R9, R3, RZ ;  /* 0x0000000309037227 */ /* 0x004fe200078e00ff */
[----:B------:R-:W-:-:S04]  /*2290*/  ISETP.NE.AND P0, PT, R2, 0x1, PT ;  /* 0x000000010200780c */ /* 0x000fc80003f05270 */
[----:B---3--:R-:W-:-:S04]  /*22a0*/  SHF.R.U32.HI R3, RZ, R6, R3 ;  /* 0x00000006ff037219 */ /* 0x008fc80000011603 */
[----:B------:R-:W-:Y:S02]  /*22b0*/  SEL R3, R9, R3, !P0 ;  /* 0x0000000309037207 */ /* 0x000fe40004000000 */
[----:B----4-:R-:W-:-:S04]  /*22c0*/  ISETP.NE.AND P1, PT, R7, 0x1, PT ;  /* 0x000000010700780c */ /* 0x010fc80003f25270 */
[----:B------:R-:W-:-:S05]  /*22d0*/  SEL R4, R10, R4, !P1 ;  /* 0x000000040a047207 */ /* 0x000fca0004800000 */
[----:B------:R-:W-:Y:S02]  /*22e0*/  IMAD.IADD R5, R3, 0x1, -R4 ;  /* 0x0000000103057824 */ /* 0x000fe400078e0a04 */
[----:B------:R-:W-:Y:S02]  /*22f0*/  IMAD.IADD R3, R4, 0x1, -R3 ;  /* 0x0000000104037824 */ /* 0x000fe400078e0a03 */
[----:B------:R-:W-:Y:S02]  /*2300*/  IMAD R10, R5, R7, R10 ;  /* 0x00000007050a7224 */ /* 0x000fe400078e020a */
[----:B------:R-:W-:-:S07]  /*2310*/  IMAD R9, R3, R2, R9 ;  /* 0x0000000203097224 */ /* 0x000fce00078e0209 */
.L_x_35:
[----:B------:R-:W-:Y:S01]  /*2320*/  VIADD R16, R16, 0x1 ;  /* 0x0000000110107836 */ /* 0x000fe20000000000 */
[----:B------:R-:W-:Y:S01]  /*2330*/  PLOP3.LUT P1, PT, PT, PT, PT, 0x80, 0x8 ;  /* 0x000000000008781c */ /* 0x000fe20003f2f070 */
[----:B------:R-:W-:Y:S02]  /*2340*/  IMAD.IADD R15, R10, 0x1, R87 ;  /* 0x000000010a0f7824 */ /* 0x000fe400078e0257 */
[----:B------:R-:W-:Y:S01]  /*2350*/  IMAD.IADD R14, R9, 0x1, R86 ;  /* 0x00000001090e7824 */ /* 0x000fe200078e0256 */
[----:B------:R-:W-:-:S04]  /*2360*/  ISETP.NE.AND P0, PT, R16, 0x2, PT ;  /* 0x000000021000780c */ /* 0x000fc80003f05270 */
[----:B------:R-:W-:Y:S02]  /*2370*/  SEL R2, RZ, 0x1, P0 ;  /* 0x00000001ff027807 */ /* 0x000fe40000000000 */
[----:B------:R-:W-:Y:S02]  /*2380*/  SEL R16, R16, RZ, P0 ;  /* 0x000000ff10107207 */ /* 0x000fe40000000000 */
[----:B------:R-:W-:Y:S01]  /*2390*/  LOP3.LUT R13, R13, R2, RZ, 0x3c, !PT ;  /* 0x000000020d0d7212 */ /* 0x000fe200078e3cff */
[----:B------:R-:W-:Y:S06]  /*23a0*/  @P2 BRA `(.L_x_36) ;  /* 0xfffffff000982947 */ /* 0x000fec000383ffff */
[----:B------:R-:W-:Y:S01]  /*23b0*/  UIADD3 UR4, UPT, UPT, UR4, 0x48, URZ ;  /* 0x0000004804047890 */ /* 0x000fe2000fffe0ff */
[----:B------:R-:W-:-:S03]  /*23c0*/  SHF.L.U32 R2, R17, 0x1f, RZ ;  /* 0x0000001f11027819 */ /* 0x000fc600000006ff */
[----:B------:R-:W-:-:S09]  /*23d0*/  ULEA UR5, UR6, UR4, 0x3 ;  /* 0x0000000406057291 */ /* 0x000fd2000f8e18ff */
[----:B------:R-:W1:Y:S02]  /*23e0*/  SYNCS.PHASECHK.TRANS64.TRYWAIT P0, [UR5], R2 ;  /* 0x00000002ff0075a7 */ /* 0x000e640008001105 */
[----:B-1----:R-:W-:Y:S05]  /*23f0*/  @!P0 BRA `(.L_x_37) ;  /* 0x0000006c00a08947 */ /* 0x002fea0003800000 */
.L_x_142:
[----:B------:R-:W-:-:S04]  /*2400*/  UIADD3 UR6, UPT, UPT, UR6, 0x1, URZ ;  /* 0x0000000106067890 */ /* 0x000fc8000fffe0ff */
[----:B------:R-:W-:-:S04]  /*2410*/  UISETP.NE.AND UP0, UPT, UR6, 0x9, UPT ;  /* 0x000000090600788c */ /* 0x000fc8000bf05270 */
[----:B------:R-:W-:Y:S02]  /*2420*/  USEL UR7, URZ, 0x1, UP0 ;  /* 0x00000001ff077887 */ /* 0x000fe40008000000 */
[----:B------:R-:W-:-:S04]  /*2430*/  USEL UR6, UR6, URZ, UP0 ;  /* 0x000000ff06067287 */ /* 0x000fc80008000000 */
[----:B------:R-:W-:Y:S01]  /*2440*/  ULEA UR5, UR6, UR4, 0x3 ;  /* 0x0000000406057291 */ /* 0x000fe2000f8e18ff */
[----:B-1----:R-:W-:-:S04]  /*2450*/  LOP3.LUT R2, R17, UR7, RZ, 0x3c, !PT ;  /* 0x0000000711027c12 */ /* 0x002fc8000f8e3cff */
[----:B------:R-:W-:-:S04]  /*2460*/  SHF.L.U32 R3, R2, 0x1f, RZ ;  /* 0x0000001f02037819 */ /* 0x000fc800000006ff */
[----:B------:R-:W1:Y:S02]  /*2470*/  SYNCS.PHASECHK.TRANS64.TRYWAIT P0, [UR5], R3 ;  /* 0x00000003ff0075a7 */ /* 0x000e640008001105 */
[----:B-1----:R-:W-:Y:S05]  /*2480*/  @!P0 BRA `(.L_x_38) ;  /* 0x0000006c00948947 */ /* 0x002fea0003800000 */
.L_x_144:
[----:B------:R-:W-:-:S04]  /*2490*/  UIADD3 UR6, UPT, UPT, UR6, 0x1, URZ ;  /* 0x0000000106067890 */ /* 0x000fc8000fffe0ff */
[----:B------:R-:W-:-:S04]  /*24a0*/  UISETP.NE.AND UP0, UPT, UR6, 0x9, UPT ;  /* 0x000000090600788c */ /* 0x000fc8000bf05270 */
[----:B------:R-:W-:Y:S02]  /*24b0*/  USEL UR7, URZ, 0x1, UP0 ;  /* 0x00000001ff077887 */ /* 0x000fe40008000000 */
[----:B------:R-:W-:-:S04]  /*24c0*/  USEL UR6, UR6, URZ, UP0 ;  /* 0x000000ff06067287 */ /* 0x000fc80008000000 */
[----:B------:R-:W-:Y:S01]  /*24d0*/  ULEA UR5, UR6, UR4, 0x3 ;  /* 0x0000000406057291 */ /* 0x000fe2000f8e18ff */
[----:B------:R-:W-:-:S04]  /*24e0*/  LOP3.LUT R2, R2, UR7, RZ, 0x3c, !PT ;  /* 0x0000000702027c12 */ /* 0x000fc8000f8e3cff */
[----:B-1----:R-:W-:-:S04]  /*24f0*/  SHF.L.U32 R3, R2, 0x1f, RZ ;  /* 0x0000001f02037819 */ /* 0x002fc800000006ff */
[----:B------:R-:W1:Y:S02]  /*2500*/  SYNCS.PHASECHK.TRANS64.TRYWAIT P0, [UR5], R3 ;  /* 0x00000003ff0075a7 */ /* 0x000e640008001105 */
[----:B-1----:R-:W-:Y:S05]  /*2510*/  @!P0 BRA `(.L_x_39) ;  /* 0x0000006c00888947 */ /* 0x002fea0003800000 */
.L_x_146:
        /* <DEDUP_REMOVED lines=9> */
.L_x_148:
        /* <DEDUP_REMOVED lines=9> */
.L_x_150:
        /* <DEDUP_REMOVED lines=9> */
.L_x_152:
        /* <DEDUP_REMOVED lines=9> */
.L_x_154:
        /* <DEDUP_REMOVED lines=9> */
.L_x_156:
[----:B------:R-:W-:-:S04]  /*27f0*/  UIADD3 UR6, UPT, UPT, UR6, 0x1, URZ ;  /* 0x0000000106067890 */ /* 0x000fc8000fffe0ff */
[----:B------:R-:W-:-:S04]  /*2800*/  UISETP.NE.AND UP0, UPT, UR6, 0x9, UPT ;  /* 0x000000090600788c */ /* 0x000fc8000bf05270 */
[----:B------:R-:W-:Y:S02]  /*2810*/  USEL UR5, URZ, 0x1, UP0 ;  /* 0x00000001ff057887 */ /* 0x000fe40008000000 */
[----:B------:R-:W-:-:S04]  /*2820*/  USEL UR6, UR6, URZ, UP0 ;  /* 0x000000ff06067287 */ /* 0x000fc80008000000 */
[----:B------:R-:W-:Y:S01]  /*2830*/  ULEA UR6, UR6, UR4, 0x3 ;  /* 0x0000000406067291 */ /* 0x000fe2000f8e18ff */
[----:B------:R-:W-:-:S04]  /*2840*/  LOP3.LUT R2, R2, UR5, RZ, 0x3c, !PT ;  /* 0x0000000502027c12 */ /* 0x000fc8000f8e3cff */
[----:B------:R-:W-:Y:S01]  /*2850*/  SHF.L.U32 R2, R2, 0x1f, RZ ;  /* 0x0000001f02027819 */ /* 0x000fe200000006ff */
[----:B-1--4-:R-:W-:-:S07]  /*2860*/  IMAD.U32 R0, RZ, RZ, UR6 ;  /* 0x00000006ff007e24 */ /* 0x012fce000f8e00ff */
.L_x_45:
[----:B-1----:R1:W2:Y:S02]  /*2870*/  SYNCS.PHASECHK.TRANS64.TRYWAIT P0, [R0+URZ], R2 ;  /* 0x00000002000075a7 */ /* 0x0022a400080011ff */
[----:B--2---:R-:W-:Y:S05]  /*2880*/  @!P0 NANOSLEEP.SYNCS 0x989680 ;  /* 0x009896800000895d */ /* 0x004fea0003900000 */
[----:B------:R-:W2:Y:S02]  /*2890*/  @!P0 SYNCS.PHASECHK.TRANS64 P0, [R0+URZ], R2 ;  /* 0x00000002000085a7 */ /* 0x000ea400080010ff */
[----:B--2---:R-:W-:Y:S05]  /*28a0*/  @P0 EXIT ;  /* 0x000000000000094d */ /* 0x004fea0003800000 */
[----:B------:R-:W-:Y:S05]  /*28b0*/  BRA `(.L_x_45) ;  /* 0xfffffffc00ec7947 */ /* 0x000fea000383ffff */
.L_x_18:
[----:B------:R-:W-:-:S04]  /*28c0*/  UISETP.NE.AND UP1, UPT, UR37, URZ, UPT ;  /* 0x000000ff2500728c */ /* 0x000fc8000bf25270 */
[----:B------:R-:W-:-:S09]  /*28d0*/  UISETP.NE.OR UP1, UPT, UR8, 0x1, UP1 ;  /* 0x000000010800788c */ /* 0x000fd20008f25670 */
[----:B------:R-:W-:Y:S05]  /*28e0*/  BRA.U UP1, `(.L_x_46) ;  /* 0x0000000501487547 */ /* 0x000fea000b800000 */
[----:B------:R-:W-:Y:S01]  /*28f0*/  ISETP.NE.AND P2, PT, R2, RZ, PT ;  /* 0x000000ff0200720c */ /* 0x000fe20003f45270 */
[----:B------:R-:W-:Y:S01]  /*2900*/  IMAD.MOV.U32 R12, RZ, RZ, 0x1 ;  /* 0x00000001ff0c7424 */ /* 0x000fe200078e00ff */
[----:B------:R-:W-:Y:S02]  /*2910*/  CS2R R10, SRZ ;  /* 0x00000000000a7805 */ /* 0x000fe4000001ff00 */
[----:B------:R-:W-:Y:S01]  /*2920*/  CS2R R8, SRZ ;  /* 0x0000000000087805 */ /* 0x000fe2000001ff00 */
[----:B------:R-:W-:Y:S01]  /*2930*/  UMOV UR4, 0x400 ;  /* 0x0000040000047882 */ /* 0x000fe20000000000 */
[----:B------:R-:W-:Y:S01]  /*2940*/  UMOV UR6, URZ ;  /* 0x000000ff00067c82 */ /* 0x000fe20008000000 */
[----:B------:R-:W-:-:S12]  /*2950*/  ULEA UR37, UR37, UR4, 0x18 ;  /* 0x0000000425257291 */ /* 0x000fd8000f8ec0ff */
.L_x_50:
[----:B------:R-:W-:Y:S02]  /*2960*/  LEA R0, R8, UR37, 0x3 ;  /* 0x0000002508007c11 */ /* 0x000fe4000f8e18ff */
[----:B------:R-:W-:-:S03]  /*2970*/  SHF.L.U32 R4, R9, 0x1f, RZ ;  /* 0x0000001f09047819 */ /* 0x000fc600000006ff */
[----:B------:R-:W-:Y:S01]  /*2980*/  VIADD R5, R0, 0x150 ;  /* 0x0000015000057836 */ /* 0x000fe20000000000 */
[----:B------:R-:W1:Y:S02]  /*2990*/  SYNCS.PHASECHK.TRANS64.TRYWAIT P0, [R0+URZ+0x140], R4 ;  /* 0x00014004000075a7 */ /* 0x000e6400080011ff */
[----:B-1----:R-:W-:Y:S05]  /*29a0*/  @!P0 BRA `(.L_x_47) ;  /* 0x0000006800f48947 */ /* 0x002fea0003800000 */
.L_x_157:
[----:B------:R-:W-:Y:S01]  /*29b0*/  ULEA UR5, UR6, UR37, 0x3 ;  /* 0x0000002506057291 */ /* 0x000fe2000f8e18ff */
[----:B-1----:R-:W-:Y:S01]  /*29c0*/  PRMT R0, RZ, 0x654, R5 ;  /* 0x00000654ff007816 */ /* 0x002fe20000000005 */
[----:B------:R-:W-:Y:S01]  /*29d0*/  @!P2 IMAD.MOV.U32 R4, RZ, RZ, 0x10 ;  /* 0x00000010ff04a424 */ /* 0x000fe200078e00ff */
[----:B------:R-:W-:Y:S01]  /*29e0*/  SHF.L.U32 R5, R12, 0x1f, RZ ;  /* 0x0000001f0c057819 */ /* 0x000fe200000006ff */
[----:B------:R-:W-:Y:S01]  /*29f0*/  UIADD3 UR4, UPT, UPT, UR5, 0xe0, URZ ;  /* 0x000000e005047890 */ /* 0x000fe2000fffe0ff */
[----:B------:R1:W-:Y:S05]  /*2a00*/  SYNCS.ARRIVE.TRANS64.RED.A1T0 RZ, [R0+URZ], RZ ;  /* 0x000000ff00ff79a7 */ /* 0x0003ea00081004ff */
[----:B------:R-:W-:Y:S01]  /*2a10*/  IMAD.U32 R6, RZ, RZ, UR4 ;  /* 0x00000004ff067e24 */ /* 0x000fe2000f8e00ff */
[----:B------:R-:W2:Y:S04]  /*2a20*/  SYNCS.PHASECHK.TRANS64.TRYWAIT P0, [UR5+0xf0], R5 ;  /* 0x0000f005ff0075a7 */ /* 0x000ea80008001105 */
[----:B------:R-:W-:Y:S01]  /*2a30*/  PRMT R6, R2, 0x654, R6 ;  /* 0x0000065402067816 */ /* 0x000fe20000000006 */
[----:B-12---:R-:W-:Y:S06]  /*2a40*/  @!P0 BRA `(.L_x_48) ;  /* 0x0000006800e08947 */ /* 0x006fec0003800000 */
.L_x_159:
[----:B------:R-:W-:Y:S01]  /*2a50*/  ULEA UR4, UR6, UR37, 0x4 ;  /* 0x0000002506047291 */ /* 0x000fe2000f8e20ff */
[----:B------:R-:W-:Y:S01]  /*2a60*/  SEL R3, R6, R3, !P2 ;  /* 0x0000000306037207 */ /* 0x000fe20005000000 */
[----:B------:R-:W-:Y:S01]  /*2a70*/  UIADD3 UR5, UPT, UPT, UR5, 0xe0, URZ ;  /* 0x000000e005057890 */ /* 0x000fe2000fffe0ff */
[----:B-1----:R-:W-:Y:S01]  /*2a80*/  LEA R0, R11, UR37, 0x3 ;  /* 0x000000250b007c11 */ /* 0x002fe2000f8e18ff */
[----:B------:R-:W-:Y:S01]  /*2a90*/  UIADD3 UR4, UPT, UPT, UR4, 0x170, URZ ;  /* 0x0000017004047890 */ /* 0x000fe2000fffe0ff */
[----:B------:R1:W-:Y:S01]  /*2aa0*/  @!P2 SYNCS.ARRIVE.TRANS64.RED RZ, [R3+URZ], R4 ;  /* 0x0000000403ffa9a7 */ /* 0x0003e200080004ff */
[----:B------:R-:W-:Y:S01]  /*2ab0*/  UIADD3 UR6, UPT, UPT, UR6, 0x1, URZ ;  /* 0x0000000106067890 */ /* 0x000fe2000fffe0ff */
[----:B------:R-:W-:-:S03]  /*2ac0*/  VIADD R8, R8, 0x1 ;  /* 0x0000000108087836 */ /* 0x000fc60000000000 */
[----:B------:R-:W-:Y:S02]  /*2ad0*/  UISETP.NE.AND UP0, UPT, UR6, 0x2, UPT ;  /* 0x000000020600788c */ /* 0x000fe4000bf05270 */
[----:B------:R-:W-:Y:S01]  /*2ae0*/  ISETP.NE.AND P0, PT, R8, 0x2, PT ;  /* 0x000000020800780c */ /* 0x000fe20003f05270 */
[----:B------:R-:W-:Y:S06]  /*2af0*/  UGETNEXTWORKID.BROADCAST [UR4], [UR5] ;  /* 0x00000000040073ca */ /* 0x000fec0008000100 */
[----:B------:R-:W-:Y:S02]  /*2b00*/  USEL UR4, URZ, 0x1, UP0 ;  /* 0x00000001ff047887 */ /* 0x000fe40008000000 */
[----:B------:R-:W-:-:S04]  /*2b10*/  USEL UR6, UR6, URZ, UP0 ;  /* 0x000000ff06067287 */ /* 0x000fc80008000000 */
[----:B------:R-:W-:Y:S02]  /*2b20*/  LOP3.LUT R12, R12, UR4, RZ, 0x3c, !PT ;  /* 0x000000040c0c7c12 */ /* 0x000fe4000f8e3cff */
[----:B-1----:R-:W-:-:S04]  /*2b30*/  SHF.L.U32 R4, R10, 0x1f, RZ ;  /* 0x0000001f0a047819 */ /* 0x002fc800000006ff */
[----:B------:R-:W1:Y:S02]  /*2b40*/  SYNCS.PHASECHK.TRANS64.TRYWAIT P1, [R0+URZ+0xe0], R4 ;  /* 0x0000e004000075a7 */ /* 0x000e6400080211ff */
[----:B-1----:R-:W-:Y:S05]  /*2b50*/  @!P1 BRA `(.L_x_49) ;  /* 0x0000006800b49947 */ /* 0x002fea0003800000 */
.L_x_160:
[C---:B-1----:R-:W-:Y:S01]  /*2b60*/  LEA R4, R11.reuse, UR37, 0x4 ;  /* 0x000000250b047c11 */ /* 0x042fe2000f8e20ff */
[----:B------:R-:W-:Y:S01]  /*2b70*/  VIADD R0, R0, 0xf0 ;  /* 0x000000f000007836 */ /* 0x000fe20000000000 */
[----:B------:R-:W-:Y:S01]  /*2b80*/  SEL R8, R8, RZ, P0 ;  /* 0x000000ff08087207 */ /* 0x000fe20000000000 */
[----:B------:R-:W-:-:S03]  /*2b90*/  VIADD R11, R11, 0x1 ;  /* 0x000000010b0b7836 */ /* 0x000fc60000000000 */
[----:B------:R-:W1:Y:S01]  /*2ba0*/  LDS.128 R4, [R4+0x170] ;  /* 0x0001700004047984 */ /* 0x000e620000000c00 */
[----:B------:R-:W-:Y:S02]  /*2bb0*/  PRMT R0, RZ, 0x654, R0 ;  /* 0x00000654ff007816 */ /* 0x000fe40000000000 */
[C---:B------:R-:W-:Y:S01]  /*2bc0*/  ISETP.NE.AND P1, PT, R11.reuse, 0x2, PT ;  /* 0x000000020b00780c */ /* 0x040fe20003f25270 */
[----:B------:R-:W-:Y:S01]  /*2bd0*/  @!PT LDS RZ, [RZ] ;  /* 0x00000000fffff984 */ /* 0x000fe20000000800 */
[----:B------:R-:W-:Y:S01]  /*2be0*/  @!PT LDS RZ, [RZ] ;  /* 0x00000000fffff984 */ /* 0x000fe20000000800 */
[----:B------:R-:W-:Y:S01]  /*2bf0*/  @!PT LDS RZ, [RZ] ;  /* 0x00000000fffff984 */ /* 0x000fe20000000800 */
[----:B------:R-:W-:Y:S01]  /*2c00*/  @!PT LDS RZ, [RZ] ;  /* 0x00000000fffff984 */ /* 0x000fe20000000800 */
[----:B------:R2:W-:Y:S06]  /*2c10*/  MEMBAR.ALL.CTA ;  /* 0x0000000000007992 */ /* 0x0005ec0000008000 */
[----:B--2---:R-:W2:Y:S01]  /*2c20*/  FENCE.VIEW.ASYNC.S ;  /* 0x00000000000073c6 */ /* 0x004ea20000000000 */
[----:B------:R-:W-:Y:S01]  /*2c30*/  SEL R11, R11, RZ, P1 ;  /* 0x000000ff0b0b7207 */ /* 0x000fe20000800000 */
[----:B--2---:R2:W-:Y:S01]  /*2c40*/  SYNCS.ARRIVE.TRANS64.RED.A1T0 RZ, [R0+URZ], RZ ;  /* 0x000000ff00ff79a7 */ /* 0x0045e200081004ff */
[----:B-1----:R-:W-:-:S02]  /*2c50*/  LOP3.LUT P3, RZ, R6, 0x1, RZ, 0xc0, !PT ;  /* 0x0000000106ff7812 */ /* 0x002fc4000786c0ff */
[----:B------:R-:W-:-:S04]  /*2c60*/  SEL R4, RZ, 0x1, P1 ;  /* 0x00000001ff047807 */ /* 0x000fc80000800000 */
[----:B------:R-:W-:Y:S02]  /*2c70*/  LOP3.LUT R10, R10, R4, RZ, 0x3c, !PT ;  /* 0x000000040a0a7212 */ /* 0x000fe400078e3cff */
[----:B--2---:R-:W-:-:S04]  /*2c80*/  SEL R0, RZ, 0x1, P0 ;  /* 0x00000001ff007807 */ /* 0x004fc80000000000 */
[----:B------:R-:W-:Y:S01]  /*2c90*/  LOP3.LUT R9, R9, R0, RZ, 0x3c, !PT ;  /* 0x0000000009097212 */ /* 0x000fe200078e3cff */
[----:B------:R-:W-:Y:S06]  /*2ca0*/  @P3 BRA `(.L_x_50) ;  /* 0xfffffffc002c3947 */ /* 0x000fec000383ffff */
[----:B------:R-:W-:Y:S01]  /*2cb0*/  ULEA UR5, UR6, UR37, 0x3 ;  /* 0x0000002506057291 */ /* 0x000fe2000f8e18ff */
[----:B------:R-:W-:-:S08]  /*2cc0*/  SHF.L.U32 R2, R12, 0x1f, RZ ;  /* 0x0000001f0c027819 */ /* 0x000fd000000006ff */
[----:B------:R-:W1:Y:S02]  /*2cd0*/  SYNCS.PHASECHK.TRANS64 P0, [UR5+0xf0], R2 ;  /* 0x0000f002ff0075a7 */ /* 0x000e640008001005 */
[----:B-1----:R-:W-:Y:S05]  /*2ce0*/  @P0 BRA `(.L_x_51) ;  /* 0x0000000000080947 */ /* 0x002fea0003800000 */
[----:B------:R-:W1:Y:S02]  /*2cf0*/  SYNCS.PHASECHK.TRANS64.TRYWAIT P0, [UR5+0xf0], R2 ;  /* 0x0000f002ff0075a7 */ /* 0x000e640008001105 */
[----:B-1----:R-:W-:Y:S05]  /*2d00*/  @!P0 BRA `(.L_x_52) ;  /* 0x00000068005c8947 */ /* 0x002fea0003800000 */
.L_x_51:
[----:B------:R-:W-:-:S04]  /*2d10*/  UIADD3 UR4, UPT, UPT, UR6, 0x1, URZ ;  /* 0x0000000106047890 */ /* 0x000fc8000fffe0ff */
[----:B------:R-:W-:-:S04]  /*2d20*/  UISETP.NE.AND UP0, UPT, UR4, 0x2, UPT ;  /* 0x000000020400788c */ /* 0x000fc8000bf05270 */
[----:B------:R-:W-:Y:S02]  /*2d30*/  USEL UR7, URZ, 0x1, UP0 ;  /* 0x00000001ff077887 */ /* 0x000fe40008000000 */
[----:B------:R-:W-:-:S04]  /*2d40*/  USEL UR4, UR4, URZ, UP0 ;  /* 0x000000ff04047287 */ /* 0x000fc80008000000 */
[----:B------:R-:W-:Y:S01]  /*2d50*/  ULEA UR4, UR4, UR37, 0x3 ;  /* 0x0000002504047291 */ /* 0x000fe2000f8e18ff */
[----:B-1----:R-:W-:-:S04]  /*2d60*/  LOP3.LUT R2, R12, UR7, RZ, 0x3c, !PT ;  /* 0x000000070c027c12 */ /* 0x002fc8000f8e3cff */
[----:B------:R-:W-:-:S04]  /*2d70*/  SHF.L.U32 R0, R2, 0x1f, RZ ;  /* 0x0000001f02007819 */ /* 0x000fc800000006ff */
[----:B------:R-:W1:Y:S02]  /*2d80*/  SYNCS.PHASECHK.TRANS64 P0, [UR4+0xf0], R0 ;  /* 0x0000f000ff0075a7 */ /* 0x000e640008001004 */
[----:B-1----:R-:W-:Y:S05]  /*2d90*/  @P0 EXIT ;  /* 0x000000000000094d */ /* 0x002fea0003800000 */
[----:B------:R-:W-:Y:S02]  /*2da0*/  SHF.L.U32 R2, R2, 0x1f, RZ ;  /* 0x0000001f02027819 */ /* 0x000fe400000006ff */
[----:B------:R-:W-:-:S07]  /*2db0*/  MOV R0, UR4 ;  /* 0x0000000400007c02 */ /* 0x000fce0008000f00 */
.L_x_53:
[----:B-1----:R1:W2:Y:S02]  /*2dc0*/  SYNCS.PHASECHK.TRANS64.TRYWAIT P0, [R0+URZ+0xf0], R2 ;  /* 0x0000f002000075a7 */ /* 0x0022a400080011ff */
[----:B--2---:R-:W-:Y:S05]  /*2dd0*/  @!P0 NANOSLEEP.SYNCS 0x989680 ;  /* 0x009896800000895d */ /* 0x004fea0003900000 */
[----:B------:R-:W2:Y:S02]  /*2de0*/  @!P0 SYNCS.PHASECHK.TRANS64 P0, [R0+URZ+0xf0], R2 ;  /* 0x0000f002000085a7 */ /* 0x000ea400080010ff */
[----:B--2---:R-:W-:Y:S05]  /*2df0*/  @P0 EXIT ;  /* 0x000000000000094d */ /* 0x004fea0003800000 */
[----:B------:R-:W-:Y:S05]  /*2e00*/  BRA `(.L_x_53) ;  /* 0xfffffffc00ec7947 */ /* 0x000fea000383ffff */
.L_x_46:
[----:B------:R-:W-:-:S09]  /*2e10*/  UISETP.NE.AND UP1, UPT, UR8, URZ, UPT ;  /* 0x000000ff0800728c */ /* 0x000fd2000bf25270 */
[----:B------:R-:W-:Y:S05]  /*2e20*/  BRA.U UP1, `(.L_x_54) ;  /* 0x0000000d01947547 */ /* 0x000fea000b800000 */
[----:B------:R-:W-:Y:S01]  /*2e30*/  UMOV UR4, 0x40 ;  /* 0x0000004000047882 */ /* 0x000fe20000000000 */
[----:B------:R-:W-:Y:S01]  /*2e40*/  NOP ;  /* 0x0000000000007918 */ /* 0x000fe20000000000 */
[----:B------:R-:W-:Y:S01]  /*2e50*/  ULEA UR4, UR37, UR4, 0x18 ;  /* 0x0000000425047291 */ /* 0x000fe2000f8ec0ff */
[----:B------:R-:W-:Y:S02]  /*2e60*/  UMOV UR5, 0x400 ;  /* 0x0000040000057882 */ /* 0x000fe40000000000 */
[----:B------:R-:W-:-:S06]  /*2e70*/  ULEA UR37, UR37, UR5, 0x18 ;  /* 0x0000000525257291 */ /* 0x000fcc000f8ec0ff */
[----:B------:R-:W1:Y:S02]  /*2e80*/  LDS.U8 R0, [UR4+0x1c] ;  /* 0x00001c04ff007984 */ /* 0x000e640008000000 */
[----:B-1----:R-:W-:-:S13]  /*2e90*/  ISETP.NE.AND P0, PT, R0, RZ, PT ;  /* 0x000000ff0000720c */ /* 0x002fda0003f05270 */
[----:B------:R-:W-:Y:S05]  /*2ea0*/  @P0 BRA `(.L_x_55) ;  /* 0x0000000000580947 */ /* 0x000fea0003800000 */
[----:B------:R-:W-:-:S13]  /*2eb0*/  ELECT P0, URZ, PT ;  /* 0x0000000000ff782f */ /* 0x000fda0003800000 */
[----:B------:R-:W-:Y:S05]  /*2ec0*/  @!P0 BRA `(.L_x_56) ;  /* 0x0000000000608947 */ /* 0x000fea0003800000 */
[----:B------:R-:W-:Y:S01]  /*2ed0*/  UMOV UR5, 0x10 ;  /* 0x0000001000057882 */ /* 0x000fe20000000000 */
[----:B------:R-:W-:Y:S01]  /*2ee0*/  HFMA2 R0, -RZ, RZ, 0, 5.9604644775390625e-08 ;  /* 0x00000001ff007431 */ /* 0x000fe200000001ff */
[----:B------:R-:W-:-:S03]  /*2ef0*/  MOV R2, 0xffff ;  /* 0x0000ffff00027802 */ /* 0x000fc60000000f00 */
[----:B------:R-:W-:Y:S04]  /*2f00*/  DEPBAR.LE SB1, 0x36 ;  /* 0x00009d800000791a */ /* 0x000fe80000000000 */
[----:B------:R-:W1:Y:S02]  /*2f10*/  UTCATOMSWS.FIND_AND_SET.ALIGN UP0, UR5, UR5 ;  /* 0x00000005000575e3 */ /* 0x000e640008000800 */
[----:B-1----:R-:W-:Y:S01]  /*2f20*/  MOV R3, UR5 ;  /* 0x0000000500037c02 */ /* 0x002fe20008000f00 */
[----:B------:R-:W-:Y:S06]  /*2f30*/  BRA.U UP0, `(.L_x_57) ;  /* 0x0000000100187547 */ /* 0x000fec000b800000 */
.L_x_58:
[----:B------:R-:W-:Y:S05]  /*2f40*/  NANOSLEEP 0x64 ;  /* 0x000000640000795d */ /* 0x000fea0003800000 */
[----:B------:R-:W-:-:S05]  /*2f50*/  UMOV UR5, 0x10 ;  /* 0x0000001000057882 */ /* 0x000fca0000000000 */
[----:B------:R-:W-:Y:S04]  /*2f60*/  DEPBAR.LE SB1, 0x36 ;  /* 0x00009d800000791a */ /* 0x000fe80000000000 */
[----:B------:R-:W1:Y:S02]  /*2f70*/  UTCATOMSWS.FIND_AND_SET.ALIGN UP0, UR5, UR5 ;  /* 0x00000005000575e3 */ /* 0x000e640008000800 */
[----:B-1----:R-:W-:Y:S01]  /*2f80*/  MOV R3, UR5 ;  /* 0x0000000500037c02 */ /* 0x002fe20008000f00 */
[----:B------:R-:W-:Y:S05]  /*2f90*/  BRA.U !UP0, `(.L_x_58) ;  /* 0xfffffffd08e87547 */ /* 0x000fea000b83ffff */
.L_x_57:
[-C--:B------:R-:W-:Y:S02]  /*2fa0*/  SHF.L.U32 R2, R2, R3.reuse, RZ ;  /* 0x0000000302027219 */ /* 0x080fe400000006ff */
[----:B------:R-:W-:Y:S01]  /*2fb0*/  SHF.L.U32 R0, R0, R3, RZ ;  /* 0x0000000300007219 */ /* 0x000fe200000006ff */
[----:B------:R-:W-:Y:S02]  /*2fc0*/  IMAD.SHL.U32 R3, R3, 0x20, RZ ;  /* 0x0000002003037824 */ /* 0x000fe400078e00ff */
[----:B------:R1:W-:Y:S04]  /*2fd0*/  ATOMS.OR RZ, [UR4+0x14], R2 ;  /* 0x00001402ffff798c */ /* 0x0003e8000b000004 */
[----:B------:R1:W-:Y:S04]  /*2fe0*/  ATOMS.OR RZ, [UR4+0x18], R0 ;  /* 0x00001800ffff798c */ /* 0x0003e8000b000004 */
[----:B------:R1:W-:Y:S01]  /*2ff0*/  STS [UR37+0x190], R3 ;  /* 0x00019003ff007988 */ /* 0x0003e20008000825 */
[----:B------:R-:W-:Y:S05]  /*3000*/  BRA `(.L_x_56) ;  /* 0x0000000000107947 */ /* 0x000fea0003800000 */
.L_x_55:
[----:B------:R-:W-:Y:S02]  /*3010*/  MOV R0, 0xffffffff ;  /* 0xffffffff00007802 */ /* 0x000fe40000000f00 */
[----:B------:R-:W-:-:S03]  /*3020*/  MOV R2, 0x3050 ;  /* 0x0000305000027802 */ /* 0x000fc60000000f00 */
[----:B------:R1:W-:Y:S04]  /*3030*/  STS [UR37+0x190], R0 ;  /* 0x00019000ff007988 */ /* 0x0003e80008000825 */
[----:B-1-3-5:R-:W-:Y:S05]  /*3040*/  CALL.REL.NOINC `($__internal_1_$__cuda_sm10x_tcgen05_guardrail_trap_phase_invalid_during_alloc) ;  /* 0x0000006c00a47944 */ /* 0x02afea0003c00000 */
.L_x_56:
[----:B------:R-:W-:Y:S05]  /*3050*/  WARPSYNC.ALL ;  /* 0x0000000000007948 */ /* 0x000fea0003800000 */
[----:B------:R-:W2:Y:S01]  /*3060*/  S2UR UR6, SR_CgaCtaId ;  /* 0x00000000000679c3 */ /* 0x000ea20000008800 */
[----:B------:R-:W-:Y:S01]  /*3070*/  UMOV UR4, 0x400 ;  /* 0x0000040000047882 */ /* 0x000fe20000000000 */
[----:B------:R-:W-:-:S06]  /*3080*/  NOP ;  /* 0x0000000000007918 */ /* 0x000fcc0000000000 */
[----:B------:R-:W-:Y:S06]  /*3090*/  BAR.ARV 0x6, 0xa0 ;  /* 0x0182800000007b1d */ /* 0x000fec0000002000 */
[----:B------:R-:W4:Y:S01]  /*30a0*/  LDCU UR7, c[0x0][0x38c] ;  /* 0x00007180ff0777ac */ /* 0x000f220008000800 */
[----:B------:R-:W-:Y:S01]  /*30b0*/  IMAD.MOV.U32 R11, RZ, RZ, 0x1 ;  /* 0x00000001ff0b7424 */ /* 0x000fe200078e00ff */
[----:B------:R-:W-:Y:S01]  /*30c0*/  CS2R R8, SRZ ;  /* 0x0000000000087805 */ /* 0x000fe2000001ff00 */
[----:B------:R-:W-:Y:S01]  /*30d0*/  IMAD.MOV.U32 R10, RZ, RZ, RZ ;  /* 0x000000ffff0a7224 */ /* 0x000fe200078e00ff */
[----:B------:R-:W-:Y:S01]  /*30e0*/  UMOV UR18, URZ ;  /* 0x000000ff00127c82 */ /* 0x000fe20008000000 */
[----:B------:R-:W-:Y:S01]  /*30f0*/  UMOV UR17, URZ ;  /* 0x000000ff00117c82 */ /* 0x000fe20008000000 */
[----:B------:R-:W-:Y:S01]  /*3100*/  UMOV UR22, 0x0 ;  /* 0x0000000000167882 */ /* 0x000fe20000000000 */
[----:B------:R-:W-:Y:S01]  /*3110*/  UMOV UR23, 0x4400010 ;  /* 0x0440001000177882 */ /* 0x000fe20000000000 */
[----:B------:R-:W-:Y:S01]  /*3120*/  UMOV UR20, 0x0 ;  /* 0x0000000000147882 */ /* 0x000fe20000000000 */
[----:B------:R-:W-:Y:S01]  /*3130*/  UMOV UR21, 0x4400010 ;  /* 0x0440001000157882 */ /* 0x000fe20000000000 */
[----:B--2---:R-:W-:Y:S01]  /*3140*/  ULEA UR6, UR6, UR4, 0x18 ;  /* 0x0000000406067291 */ /* 0x004fe2000f8ec0ff */
[----:B------:R-:W2:Y:S03]  /*3150*/  LDCU UR4, c[0x0][0x38c] ;  /* 0x00007180ff0477ac */ /* 0x000ea60008000800 */
[----:B------:R-:W-:-:S02]  /*3160*/  UIADD3 UR11, UPT, UPT, UR6, 0x8800, URZ ;  /* 0x00008800060b7890 */ /* 0x000fc4000fffe0ff */
[----:B----4-:R-:W-:-:S03]  /*3170*/  UIADD3 UR7, UPT, UPT, UR7, 0x1f, URZ ;  /* 0x0000001f07077890 */ /* 0x010fc6000fffe0ff */
[----:B-1----:R-:W1:Y:S01]  /*3180*/  LDS R0, [UR6+0x190] ;  /* 0x00019006ff007984 */ /* 0x002e620008000800 */
[----:B------:R-:W-:Y:S02]  /*3190*/  UIADD3 UR12, UPT, UPT, UR6, 0x11800, URZ ;  /* 0x00011800060c7890 */ /* 0x000fe4000fffe0ff */
[----:B------:R-:W-:Y:S02]  /*31a0*/  USHF.R.S32.HI UR5, URZ, 0x1f, UR7 ;  /* 0x0000001fff057899 */ /* 0x000fe40008011407 */
[----:B------:R-:W-:Y:S02]  /*31b0*/  USHF.R.U32.HI UR11, URZ, 0x4, UR11 ;  /* 0x00000004ff0b7899 */ /* 0x000fe4000801160b */
[----:B------:R-:W-:Y:S02]  /*31c0*/  ULEA.HI UR5, UR5, UR7, URZ, 0x5 ;  /* 0x0000000705057291 */ /* 0x000fe4000f8f28ff */
[----:B------:R-:W-:Y:S02]  /*31d0*/  USHF.R.U32.HI UR12, URZ, 0x4, UR12 ;  /* 0x00000004ff0c7899 */ /* 0x000fe4000801160c */
[----:B------:R-:W-:-:S02]  /*31e0*/  USHF.R.S32.HI UR5, URZ, 0x5, UR5 ;  /* 0x00000005ff057899 */ /* 0x000fc40008011405 */
[----:B------:R-:W-:Y:S02]  /*31f0*/  ULOP3.LUT UR11, UR11, 0x3fff, URZ, 0xc0, !UPT ;  /* 0x00003fff0b0b7892 */ /* 0x000fe4000f8ec0ff */
[----:B------:R-:W-:Y:S02]  /*3200*/  UISETP.LT.AND UP0, UPT, UR5, 0x1, UPT ;  /* 0x000000010500788c */ /* 0x000fe4000bf01270 */
[----:B------:R-:W-:Y:S02]  /*3210*/  ULOP3.LUT UR12, UR12, 0x3fff, URZ, 0xc0, !UPT ;  /* 0x00003fff0c0c7892 */ /* 0x000fe4000f8ec0ff */
[----:B------:R-:W-:Y:S02]  /*3220*/  USEL UR10, UR5, 0x1, !UP0 ;  /* 0x00000001050a7887 */ /* 0x000fe4000c000000 */
[----:B------:R-:W-:Y:S02]  /*3230*/  ULOP3.LUT UR11, UR11, 0x10000, URZ, 0xfc, !UPT ;  /* 0x000100000b0b7892 */ /* 0x000fe4000f8efcff */
[----:B------:R-:W-:-:S02]  /*3240*/  ULOP3.LUT UR12, UR12, 0x10000, URZ, 0xfc, !UPT ;  /* 0x000100000c0c7892 */ /* 0x000fc4000f8efcff */
[----:B------:R-:W-:Y:S02]  /*3250*/  UIADD3 UR10, UPT, UPT, -UR10, URZ, URZ ;  /* 0x000000ff0a0a7290 */ /* 0x000fe4000fffe1ff */
[----:B--2---:R-:W-:Y:S01]  /*3260*/  UISETP.GE.AND UP3, UPT, UR4, 0x1, UPT ;  /* 0x000000010400788c */ /* 0x004fe2000bf66270 */
[----:B-1----:R-:W-:-:S15]  /*3270*/  R2UR UR19, R0 ;  /* 0x00000000001372ca */ /* 0x002fde00000e0000 */
.L_x_65:
[----:B------:R-:W-:Y:S02]  /*3280*/  LEA R0, R10, UR6, 0x3 ;  /* 0x000000060a007c11 */ /* 0x000fe4000f8e18ff */
[----:B------:R-:W-:Y:S02]  /*3290*/  SHF.L.U32 R2, R9, 0x1f, RZ ;  /* 0x0000001f09027819 */ /* 0x000fe400000006ff */
[----:B------:R-:W-:Y:S01]  /*32a0*/  PLOP3.LUT P0, PT, PT, PT, UP3, 0x80, 0x8 ;  /* 0x000000000008781c */ /* 0x000fe20003f0f038 */
[----:B------:R-:W-:Y:S01]  /*32b0*/  VIADD R3, R0, 0xf0 ;  /* 0x000000f000037836 */ /* 0x000fe20000000000 */
[----:B-1----:R-:W1:Y:S02]  /*32c0*/  SYNCS.PHASECHK.TRANS64.TRYWAIT P1, [R0+URZ+0xe0], R2 ;  /* 0x0000e002000075a7 */ /* 0x002e6400080211ff */
[----:B-1--4-:R-:W-:Y:S09]  /*32d0*/  @!P1 BRA `(.L_x_59) ;  /* 0x0000006400009947 */ /* 0x012ff20003800000 */
.L_x_162:
[----:B------:R-:W-:Y:S01]  /*32e0*/  LEA R4, R10, UR6, 0x4 ;  /* 0x000000060a047c11 */ /* 0x000fe2000f8e20ff */
[----:B------:R-:W-:Y:S01]  /*32f0*/  @UP3 ULEA UR4, UR17, UR6, 0x3 ;  /* 0x0000000611043291 */ /* 0x000fe2000f8e18ff */
[----:B------:R-:W-:Y:S01]  /*3300*/  PLOP3.LUT P2, PT, PT, PT, PT, 0x80, 0x8 ;  /* 0x000000000008781c */ /* 0x000fe20003f4f070 */
[----:B------:R-:W-:Y:S01]  /*3310*/  ULEA UR8, UR18, UR6, 0x3 ;  /* 0x0000000612087291 */ /* 0x000fe2000f8e18ff */
[----:B------:R-:W-:Y:S02]  /*3320*/  PRMT R3, RZ, 0x654, R3 ;  /* 0x00000654ff037816 */ /* 0x000fe40000000003 */
[----:B------:R-:W2:Y:S01]  /*3330*/  LDS.128 R4, [R4+0x170] ;  /* 0x0001700004047984 */ /* 0x000ea20000000c00 */
[----:B-1----:R-:W-:Y:S02]  /*3340*/  @P0 SHF.L.U32 R2, R8, 0x1f, RZ ;  /* 0x0000001f08020819 */ /* 0x002fe400000006ff */
[----:B------:R-:W-:Y:S01]  /*3350*/  SHF.L.U32 R0, R11, 0x1f, RZ ;  /* 0x0000001f0b007819 */ /* 0x000fe200000006ff */
[----:B------:R-:W-:Y:S01]  /*3360*/  @!PT LDS RZ, [RZ] ;  /* 0x00000000fffff984 */ /* 0x000fe20000000800 */
[----:B------:R-:W-:Y:S01]  /*3370*/  @!PT LDS RZ, [RZ] ;  /* 0x00000000fffff984 */ /* 0x000fe20000000800 */
[----:B------:R-:W-:Y:S01]  /*3380*/  @!PT LDS RZ, [RZ] ;  /* 0x00000000fffff984 */ /* 0x000fe20000000800 */
[----:B------:R-:W-:Y:S01]  /*3390*/  @!PT LDS RZ, [RZ] ;  /* 0x00000000fffff984 */ /* 0x000fe20000000800 */
[----:B------:R1:W-:Y:S06]  /*33a0*/  MEMBAR.ALL.CTA ;  /* 0x0000000000007992 */ /* 0x0003ec0000008000 */
[----:B-1----:R-:W1:Y:S02]  /*33b0*/  FENCE.VIEW.ASYNC.S ;  /* 0x00000000000073c6 */ /* 0x002e640000000000 */
[----:B-1----:R1:W-:Y:S01]  /*33c0*/  SYNCS.ARRIVE.TRANS64.RED.A1T0 RZ, [R3+URZ], RZ ;  /* 0x000000ff03ff79a7 */ /* 0x0023e200081004ff */
[----:B------:R1:W4:Y:S01]  /*33d0*/  @P0 SYNCS.PHASECHK.TRANS64.TRYWAIT P2, [UR4], R2 ;  /* 0x00000002ff0005a7 */ /* 0x0003220008041104 */
[----:B------:R-:W-:Y:S01]  /*33e0*/  ULEA.HI UR4, UR18, UR18, URZ, 0x1 ;  /* 0x0000001212047291 */ /* 0x000fe2000f8f08ff */
[----:B--2---:R-:W-:-:S03]  /*33f0*/  LOP3.LUT P1, RZ, R6, 0x1, RZ, 0xc0, !PT ;  /* 0x0000000106ff7812 */ /* 0x004fc6000782c0ff */
[----:B------:R-:W-:Y:S02]  /*3400*/  USHF.L.U32 UR9, UR4, 0x7, URZ ;  /* 0x0000000704097899 */ /* 0x000fe400080006ff */
[----:B------:R-:W-:Y:S02]  /*3410*/  ULOP3.LUT UR4, UR4, 0xffe, URZ, 0xc0, !UPT ;  /* 0x00000ffe04047892 */ /* 0x000fe4000f8ec0ff */
[----:B------:R-:W-:Y:S02]  /*3420*/  ULOP3.LUT UR9, UR9, 0xffffff00, URZ, 0xc0, !UPT ;  /* 0xffffff0009097892 */ /* 0x000fe4000f8ec0ff */
[----:B------:R-:W-:Y:S02]  /*3430*/  UIADD3 UR4, UPT, UPT, -UR4, UR18, URZ ;  /* 0x0000001204047290 */ /* 0x000fe4000fffe1ff */
[----:B------:R-:W-:Y:S01]  /*3440*/  UIADD3 UR9, UPT, UPT, UR19, UR9, URZ ;  /* 0x0000000913097290 */ /* 0x000fe2000fffe0ff */
[----:B------:R-:W2:Y:S03]  /*3450*/  SYNCS.PHASECHK.TRANS64.TRYWAIT P0, [UR8+0x120], R0 ;  /* 0x00012000ff0075a7 */ /* 0x000ea60008001108 */
[----:B------:R-:W-:Y:S01]  /*3460*/  ULEA UR9, UR4, UR9, 0x14 ;  /* 0x0000000904097291 */ /* 0x000fe2000f8ea0ff */
[----:B-12-4-:R-:W-:Y:S11]  /*3470*/  @!P0 BRA `(.L_x_60) ;  /* 0x0000006000ac8947 */ /* 0x016ff60003800000 */
.L_x_164:
[----:B------:R-:W-:Y:S01]  /*3480*/  IADD3 R10, PT, PT, R10, 0x1, RZ ;  /* 0x000000010a0a7810 */ /* 0x000fe20007ffe0ff */
[----:B------:R-:W-:Y:S06]  /*3490*/  BRA.U !UP3, `(.L_x_61) ;  /* 0x000000010b987547 */ /* 0x000fec000b800000 */
[----:B------:R-:W-:Y:S01]  /*34a0*/  UPLOP3.LUT UP4, UPT, UPT, UPT, UPT, 0x40, 0x4 ;  /* 0x000000000004789c */ /* 0x000fe20003f8e870 */
[----:B------:R-:W-:Y:S01]  /*34b0*/  UMOV UR16, UR10 ;  /* 0x0000000a00107c82 */ /* 0x000fe20008000000 */
[----:B------:R-:W-:Y:S01]  /*34c0*/  UMOV UR15, UR5 ;  /* 0x00000005000f7c82 */ /* 0x000fe20008000000 */
[----:B------:R-:W-:-:S08]  /*34d0*/  UMOV UR14, UR17 ;  /* 0x00000011000e7c82 */ /* 0x000fd00008000000 */
.L_x_64:
[----:B------:R-:W-:Y:S02]  /*34e0*/  UIADD3 UR16, UPT, UPT, UR16, 0x1, URZ ;  /* 0x0000000110107890 */ /* 0x000fe4000fffe0ff */
[----:B--2---:R-:W-:Y:S02]  /*34f0*/  ULEA UR7, UR14, UR6, 0x3 ;  /* 0x000000060e077291 */ /* 0x004fe4000f8e18ff */
[----:B------:R-:W-:Y:S01]  /*3500*/  UISETP.NE.AND UP0, UPT, UR16, URZ, UPT ;  /* 0x000000ff1000728c */ /* 0x000fe2000bf05270 */
[----:B----4-:R-:W-:Y:S10]  /*3510*/  @P2 BRA `(.L_x_62) ;  /* 0x00000000000c2947 */ /* 0x010ff40003800000 */
[----:B-1----:R-:W-:Y:S04]  /*3520*/  SHF.L.U32 R2, R8, 0x1f, RZ ;  /* 0x0000001f08027819 */ /* 0x002fe800000006ff */
[----:B------:R-:W1:Y:S02]  /*3530*/  SYNCS.PHASECHK.TRANS64.TRYWAIT P0, [UR7], R2 ;  /* 0x00000002ff0075a7 */ /* 0x000e640008001107 */
[----:B-1----:R-:W-:Y:S05]  /*3540*/  @!P0 BRA `(.L_x_63) ;  /* 0x0000006000908947 */ /* 0x002fea0003800000 */
.L_x_62:
[----:B------:R-:W-:Y:S01]  /*3550*/  UISETP.NE.AND UP1, UPT, UR15, 0x1, UPT ;  /* 0x000000010f00788c */ /* 0x000fe2000bf25270 */
[----:B------:R-:W-:Y:S01]  /*3560*/  PLOP3.LUT P2, PT, PT, PT, PT, 0x80, 0x8 ;  /* 0x000000000008781c */ /* 0x000fe20003f4f070 */
[----:B------:R-:W-:Y:S02]  /*3570*/  UIADD3 UR17, UPT, UPT, UR14, 0x1, URZ ;  /* 0x000000010e117890 */ /* 0x000fe4000fffe0ff */
[----:B------:R-:W-:Y:S02]  /*3580*/  ULEA UR24, UR14, UR12, 0xa ;  /* 0x0000000c0e187291 */ /* 0x000fe4000f8e50ff */
[----:B------:R-:W-:Y:S01]  /*3590*/  UISETP.NE.AND UP2, UPT, UR17, 0x9, UPT ;  /* 0x000000091100788c */ /* 0x000fe2000bf45270 */
[----:B------:R-:W-:Y:S01]  /*35a0*/  PLOP3.LUT P0, PT, PT, PT, UP1, 0x80, 0x8 ;  /* 0x000000000008781c */ /* 0x000fe20003f0f018 */
[----:B------:R-:W-:Y:S02]  /*35b0*/  ULEA UR26, UR14, UR11, 0x8 ;  /* 0x0000000b0e1a7291 */ /* 0x000fe4000f8e40ff */
[----:B------:R-:W-:Y:S02]  /*35c0*/  USEL UR13, URZ, 0x1, UP2 ;  /* 0x00000001ff0d7887 */ /* 0x000fe40009000000 */
[----:B------:R-:W-:Y:S02]  /*35d0*/  USEL UR17, UR17, URZ, UP2 ;  /* 0x000000ff11117287 */ /* 0x000fe40009000000 */
[----:B------:R-:W-:Y:S02]  /*35e0*/  UIADD3 UR30, UPT, UPT, UR24, 0x2, URZ ;  /* 0x00000002181e7890 */ /* 0x000fe4000fffe0ff */
[----:B------:R-:W-:Y:S01]  /*35f0*/  @UP1 ULEA UR4, UR17, UR6, 0x3 ;  /* 0x0000000611041291 */ /* 0x000fe2000f8e18ff */
[----:B------:R-:W-:Y:S01]  /*3600*/  LOP3.LUT R8, R8, UR13, RZ, 0x3c, !PT ;  /* 0x0000000d08087c12 */ /* 0x000fe2000f8e3cff */
[----:B------:R-:W-:Y:S02]  /*3610*/  UIADD3 UR28, UPT, UPT, UR26, 0x2, URZ ;  /* 0x000000021a1c7890 */ /* 0x000fe4000fffe0ff */
[----:B------:R-:W-:Y:S01]  /*3620*/  UIADD3 UR7, UPT, UPT, UR7, 0x48, URZ ;  /* 0x0000004807077890 */ /* 0x000fe2000fffe0ff */
[----:B-1----:R-:W-:Y:S01]  /*3630*/  @P0 SHF.L.U32 R0, R8, 0x1f, RZ ;  /* 0x0000001f08000819 */ /* 0x002fe200000006ff */
[----:B------:R-:W-:Y:S01]  /*3640*/  UMOV UR25, 0x80004020 ;  /* 0x8000402000197882 */ /* 0x000fe20000000000 */
[----:B------:R-:W-:Y:S01]  /*3650*/  UMOV UR27, 0x80004020 ;  /* 0x80004020001b7882 */ /* 0x000fe20000000000 */
[----:B------:R-:W-:Y:S01]  /*3660*/  UMOV UR31, 0x80004020 ;  /* 0x80004020001f7882 */ /* 0x000fe20000000000 */
[----:B------:R2:W4:Y:S01]  /*3670*/  @P0 SYNCS.PHASECHK.TRANS64.TRYWAIT P2, [UR4], R0 ;  /* 0x00000000ff0005a7 */ /* 0x0005220008041104 */
[----:B------:R-:W-:Y:S01]  /*3680*/  UIADD3 UR15, UPT, UPT, UR15, -0x1, URZ ;  /* 0xffffffff0f0f7890 */ /* 0x000fe2000fffe0ff */
[----:B------:R2:W-:Y:S01]  /*3690*/  UTCHMMA gdesc[UR26], gdesc[UR24], tmem[UR9], tmem[UR22], idesc[UR23], UP4 ;  /* 0x00ff16181a0075ea */ /* 0x0005e2000a000009 */
[----:B------:R-:W-:Y:S01]  /*36a0*/  UPLOP3.LUT UP4, UPT, UPT, UPT, UPT, 0x80, 0x8 ;  /* 0x000000000008789c */ /* 0x000fe20003f8f070 */
[----:B------:R-:W-:Y:S01]  /*36b0*/  UMOV UR29, 0x80004020 ;  /* 0x80004020001d7882 */ /* 0x000fe20000000000 */
[----:B------:R-:W-:Y:S01]  /*36c0*/  UMOV UR14, UR17 ;  /* 0x00000011000e7c82 */ /* 0x000fe20008000000 */
[----:B------:R2:W-:Y:S01]  /*36d0*/  UTCHMMA gdesc[UR28], gdesc[UR30], tmem[UR9], tmem[UR20], idesc[UR21], UPT ;  /* 0x00ff141e1c0075ea */ /* 0x0005e2000b800009 */
[----:B------:R2:W-:Y:S01]  /*36e0*/  UTCBAR [UR7], URZ ;  /* 0x000000ff070073e9 */ /* 0x0005e200080000ff */
[----:B------:R-:W-:Y:S06]  /*36f0*/  BRA.U UP0, `(.L_x_64) ;  /* 0xfffffffd00787547 */ /* 0x000fec000b83ffff */
.L_x_61:
[----:B------:R-:W-:Y:S01]  /*3700*/  UIADD3 UR18, UPT, UPT, UR18, 0x1, URZ ;  /* 0x0000000112127890 */ /* 0x000fe2000fffe0ff */
[C---:B------:R-:W-:Y:S01]  /*3710*/  ISETP.NE.AND P0, PT, R10.reuse, 0x2, PT ;  /* 0x000000020a00780c */ /* 0x040fe20003f05270 */
[----:B------:R-:W-:Y:S02]  /*3720*/  UIADD3 UR8, UPT, UPT, UR8, 0x100, URZ ;  /* 0x0000010008087890 */ /* 0x000fe4000fffe0ff */
[----:B------:R-:W-:Y:S01]  /*3730*/  UISETP.NE.AND UP0, UPT, UR18, 0x4, UPT ;  /* 0x000000041200788c */ /* 0x000fe2000bf05270 */
[----:B-12---:R-:W-:Y:S02]  /*3740*/  SEL R0, RZ, 0x1, P0 ;  /* 0x00000001ff007807 */ /* 0x006fe40000000000 */
[----:B------:R-:W-:Y:S01]  /*3750*/  SEL R10, R10, RZ, P0 ;  /* 0x000000ff0a0a7207 */ /* 0x000fe20000000000 */
[----:B------:R-:W-:Y:S01]  /*3760*/  USEL UR4, URZ, 0x1, UP0 ;  /* 0x00000001ff047887 */ /* 0x000fe20008000000 */
[----:B------:R-:W-:Y:S01]  /*3770*/  LOP3.LUT R9, R9, R0, RZ, 0x3c, !PT ;  /* 0x0000000009097212 */ /* 0x000fe200078e3cff */
[----:B------:R-:W-:Y:S01]  /*3780*/  USEL UR18, UR18, URZ, UP0 ;  /* 0x000000ff12127287 */ /* 0x000fe20008000000 */
[----:B------:R1:W-:Y:S03]  /*3790*/  UTCBAR [UR8], URZ ;  /* 0x000000ff080073e9 */ /* 0x0003e600080000ff */
[----:B------:R-:W-:Y:S01]  /*37a0*/  LOP3.LUT R11, R11, UR4, RZ, 0x3c, !PT ;  /* 0x000000040b0b7c12 */ /* 0x000fe2000f8e3cff */
[----:B------:R-:W-:Y:S07]  /*37b0*/  @P1 BRA `(.L_x_65) ;  /* 0xfffffff800b01947 */ /* 0x000fee000383ffff */
[----:B------:R-:W2:Y:S01]  /*37c0*/  S2UR UR4, SR_CgaCtaId ;  /* 0x00000000000479c3 */ /* 0x000ea20000008800 */
[----:B------:R-:W-:Y:S01]  /*37d0*/  ELECT P0, URZ, PT ;  /* 0x0000000000ff782f */ /* 0x000fe20003800000 */
[----:B------:R-:W-:Y:S01]  /*37e0*/  IMAD.MOV.U32 R0, RZ, RZ, 0x1 ;  /* 0x00000001ff007424 */ /* 0x000fe200078e00ff */
[----:B------:R-:W-:Y:S01]  /*37f0*/  UIADD3 UR6, UPT, UPT, UR6, 0x120, URZ ;  /* 0x0000012006067890 */ /* 0x000fe2000fffe0ff */
[----:B------:R-:W-:Y:S01]  /*3800*/  SHF.L.U32 R2, R11, 0x1f, RZ ;  /* 0x0000001f0b027819 */ /* 0x000fe200000006ff */
[----:B------:R-:W-:-:S03]  /*3810*/  UMOV UR5, 0x40 ;  /* 0x0000004000057882 */ /* 0x000fc60000000000 */
[----:B------:R-:W-:Y:S01]  /*3820*/  UVIRTCOUNT.DEALLOC.SMPOOL 0x80 ;  /* 0x000000800000784c */ /* 0x000fe20000000000 */
[----:B--2---:R-:W-:Y:S02]  /*3830*/  ULEA UR4, UR4, UR5, 0x18 ;  /* 0x0000000504047291 */ /* 0x004fe4000f8ec0ff */
[----:B------:R-:W-:-:S07]  /*3840*/  ULEA UR5, UR18, UR6, 0x3 ;  /* 0x0000000612057291 */ /* 0x000fce000f8e18ff */
[----:B------:R2:W-:Y:S02]  /*3850*/  @P0 STS.U8 [UR4+0x1c], R0 ;  /* 0x00001c00ff000988 */ /* 0x0005e40008000004 */
[----:B------:R-:W3:Y:S02]  /*3860*/  SYNCS.PHASECHK.TRANS64.TRYWAIT P0, [UR5], R2 ;  /* 0x00000002ff0075a7 */ /* 0x000ee40008001105 */
[----:B--23--:R-:W-:Y:S05]  /*3870*/  @!P0 BRA `(.L_x_66) ;  /* 0x0000005c00dc8947 */ /* 0x00cfea0003800000 */
.L_x_167:
[----:B------:R-:W-:-:S04]  /*3880*/  UIADD3 UR7, UPT, UPT, UR18, 0x1, URZ ;  /* 0x0000000112077890 */ /* 0x000fc8000fffe0ff */
[----:B------:R-:W-:-:S04]  /*3890*/  UISETP.NE.AND UP0, UPT, UR7, 0x4, UPT ;  /* 0x000000040700788c */ /* 0x000fc8000bf05270 */
[----:B-1----:R-:W-:Y:S02]  /*38a0*/  USEL UR8, URZ, 0x1, UP0 ;  /* 0x00000001ff087887 */ /* 0x002fe40008000000 */
[----:B------:R-:W-:-:S04]  /*38b0*/  USEL UR7, UR7, URZ, UP0 ;  /* 0x000000ff07077287 */ /* 0x000fc80008000000 */
[----:B------:R-:W-:Y:S01]  /*38c0*/  ULEA UR5, UR7, UR6, 0x3 ;  /* 0x0000000607057291 */ /* 0x000fe2000f8e18ff */
[----:B--2---:R-:W-:-:S04]  /*38d0*/  LOP3.LUT R2, R11, UR8, RZ, 0x3c, !PT ;  /* 0x000000080b027c12 */ /* 0x004fc8000f8e3cff */
[----:B------:R-:W-:-:S04]  /*38e0*/  SHF.L.U32 R3, R2, 0x1f, RZ ;  /* 0x0000001f02037819 */ /* 0x000fc800000006ff */
[----:B------:R-:W1:Y:S02]  /*38f0*/  SYNCS.PHASECHK.TRANS64.TRYWAIT P0, [UR5], R3 ;  /* 0x00000003ff0075a7 */ /* 0x000e640008001105 */
[----:B-1----:R-:W-:Y:S05]  /*3900*/  @!P0 BRA `(.L_x_67) ;  /* 0x0000005c00d08947 */ /* 0x002fea0003800000 */
.L_x_169:
        /* <DEDUP_REMOVED lines=9> */
.L_x_171:
[----:B------:R-:W-:-:S04]  /*39a0*/  UIADD3 UR7, UPT, UPT, UR7, 0x1, URZ ;  /* 0x0000000107077890 */ /* 0x000fc8000fffe0ff */
[----:B------:R-:W-:-:S04]  /*39b0*/  UISETP.NE.AND UP0, UPT, UR7, 0x4, UPT ;  /* 0x000000040700788c */ /* 0x000fc8000bf05270 */
[----:B------:R-:W-:Y:S02]  /*39c0*/  USEL UR5, URZ, 0x1, UP0 ;  /* 0x00000001ff057887 */ /* 0x000fe40008000000 */
[----:B------:R-:W-:-:S04]  /*39d0*/  USEL UR7, UR7, URZ, UP0 ;  /* 0x000000ff07077287 */ /* 0x000fc80008000000 */
[----:B------:R-:W-:Y:S01]  /*39e0*/  ULEA UR7, UR7, UR6, 0x3 ;  /* 0x0000000607077291 */ /* 0x000fe2000f8e18ff */
[----:B------:R-:W-:-:S04]  /*39f0*/  LOP3.LUT R2, R2, UR5, RZ, 0x3c, !PT ;  /* 0x0000000502027c12 */ /* 0x000fc8000f8e3cff */
[----:B------:R-:W-:-:S04]  /*3a00*/  SHF.L.U32 R2, R2, 0x1f, RZ ;  /* 0x0000001f02027819 */ /* 0x000fc800000006ff */
[----:B------:R-:W2:Y:S02]  /*3a10*/  SYNCS.PHASECHK.TRANS64.TRYWAIT P0, [UR7], R2 ;  /* 0x00000002ff0075a7 */ /* 0x000ea40008001107 */
[----:B--2---:R-:W-:Y:S05]  /*3a20*/  @!P0 BRA `(.L_x_69) ;  /* 0x0000005c00b88947 */ /* 0x004fea0003800000 */
.L_x_173:
[----:B------:R-:W-:Y:S01]  /*3a30*/  NOP ;  /* 0x0000000000007918 */ /* 0x000fe20000000000 */
[----:B-1----:R-:W1:Y:S01]  /*3a40*/  LDS R0, [UR4+0x14] ;  /* 0x00001404ff007984 */ /* 0x002e620008000800 */
[----:B------:R-:W-:Y:S01]  /*3a50*/  ULOP3.LUT UR6, UR19, 0xffff, URZ, 0xc0, !UPT ;  /* 0x0000ffff13067892 */ /* 0x000fe2000f8ec0ff */
[----:B------:R-:W-:Y:S01]  /*3a60*/  UMOV UR8, 0xffff ;  /* 0x0000ffff00087882 */ /* 0x000fe20000000000 */
[----:B------:R-:W-:Y:S02]  /*3a70*/  UMOV UR5, 0x1 ;  /* 0x0000000100057882 */ /* 0x000fe40000000000 */
[----:B------:R-:W-:-:S04]  /*3a80*/  USHF.R.U32.HI UR6, URZ, 0x5, UR6 ;  /* 0x00000005ff067899 */ /* 0x000fc80008011606 */
[----:B------:R-:W-:Y:S02]  /*3a90*/  USHF.L.U32 UR8, UR8, UR6, URZ ;  /* 0x0000000608087299 */ /* 0x000fe400080006ff */
[----:B------:R-:W-:-:S04]  /*3aa0*/  USHF.L.U32 UR5, UR5, UR6, URZ ;  /* 0x0000000605057299 */ /* 0x000fc800080006ff */
[----:B-1----:R-:W-:-:S04]  /*3ab0*/  LOP3.LUT R0, R0, UR8, RZ, 0xc0, !PT ;  /* 0x0000000800007c12 */ /* 0x002fc8000f8ec0ff */
[----:B------:R-:W-:-:S13]  /*3ac0*/  ISETP.NE.AND P0, PT, R0, UR8, PT ;  /* 0x0000000800007c0c */ /* 0x000fda000bf05270 */
[----:B------:R-:W-:Y:S05]  /*3ad0*/  @P0 BRA `(.L_x_70) ;  /* 0x0000000000580947 */ /* 0x000fea0003800000 */
[----:B------:R-:W1:Y:S02]  /*3ae0*/  LDS R0, [UR4+0x18] ;  /* 0x00001804ff007984 */ /* 0x000e640008000800 */
[----:B-1----:R-:W-:-:S04]  /*3af0*/  LOP3.LUT R0, R0, UR5, RZ, 0xc0, !PT ;  /* 0x0000000500007c12 */ /* 0x002fc8000f8ec0ff */
[----:B------:R-:W-:-:S13]  /*3b00*/  ISETP.NE.AND P0, PT, R0, UR5, PT ;  /* 0x0000000500007c0c */ /* 0x000fda000bf05270 */
[----:B------:R-:W-:Y:S05]  /*3b10*/  @P0 BRA `(.L_x_71) ;  /* 0x00000000003c0947 */ /* 0x000fea0003800000 */
[----:B------:R-:W1:Y:S01]  /*3b20*/  S2R R2, SR_LANEID ;  /* 0x0000000000027919 */ /* 0x000e620000000000 */
[----:B------:R-:W-:Y:S01]  /*3b30*/  ULOP3.LUT UR8, URZ, UR8, URZ, 0x33, !UPT ;  /* 0x00000008ff087292 */ /* 0x000fe2000f8e33ff */
[----:B------:R-:W-:Y:S02]  /*3b40*/  VOTEU.ANY UR7, UPT, PT ;  /* 0x0000000000077886 */ /* 0x000fe400038e0100 */
[----:B------:R-:W-:-:S03]  /*3b50*/  UFLO.U32 UR7, UR7 ;  /* 0x00000007000772bd */ /* 0x000fc600080e0000 */
[----:B------:R-:W-:-:S04]  /*3b60*/  IMAD.U32 R0, RZ, RZ, UR8 ;  /* 0x00000008ff007e24 */ /* 0x000fc8000f8e00ff */
[----:B------:R2:W3:Y:S02]  /*3b70*/  REDUX UR6, R0 ;  /* 0x00000000000673c4 */ /* 0x0004e40000000000 */
[----:B------:R1:W-:Y:S02]  /*3b80*/  UTCATOMSWS.AND URZ, UR8 ;  /* 0x0000000800ff79e3 */ /* 0x0003e40008000000 */
[----:B-1----:R-:W-:Y:S02]  /*3b90*/  ISETP.EQ.U32.AND P0, PT, R2, UR7, PT ;  /* 0x0000000702007c0c */ /* 0x002fe4000bf02070 */
[----:B--2---:R-:W-:Y:S02]  /*3ba0*/  LOP3.LUT R0, RZ, UR5, RZ, 0x33, !PT ;  /* 0x00000005ff007c12 */ /* 0x004fe4000f8e33ff */
[----:B---3--:R-:W-:Y:S02]  /*3bb0*/  MOV R2, UR6 ;  /* 0x0000000600027c02 */ /* 0x008fe40008000f00 */
[----:B------:R-:W1:Y:S07]  /*3bc0*/  REDUX UR5, R0 ;  /* 0x00000000000573c4 */ /* 0x000e6e0000000000 */
[----:B------:R2:W-:Y:S01]  /*3bd0*/  @P0 ATOMS.AND RZ, [UR4+0x14], R2 ;  /* 0x00001402ffff098c */ /* 0x0005e2000a800004 */
[----:B-1----:R-:W-:-:S05]  /*3be0*/  IMAD.U32 R0, RZ, RZ, UR5 ;  /* 0x00000005ff007e24 */ /* 0x002fca000f8e00ff */
[----:B------:R2:W-:Y:S01]  /*3bf0*/  @P0 ATOMS.AND RZ, [UR4+0x18], R0 ;  /* 0x00001800ffff098c */ /* 0x0005e2000a800004 */
[----:B------:R-:W-:Y:S05]  /*3c00*/  BRA `(.L_x_72) ;  /* 0x0000000000147947 */ /* 0x000fea0003800000 */
.L_x_71:
[----:B------:R-:W-:Y:S02]  /*3c10*/  MOV R2, 0x3c30 ;  /* 0x00003c3000027802 */ /* 0x000fe40000000f00 */
[----:B----45:R-:W-:Y:S05]  /*3c20*/  CALL.REL.NOINC `($__internal_0_$__cuda_sm10x_tcgen05_guardrail_trap_col_being_dealloced_not_returned_by_alloc) ;  /* 0x0000006000a07944 */ /* 0x030fea0003c00000 */
[----:B------:R-:W-:Y:S05]  /*3c30*/  BRA `(.L_x_72) ;  /* 0x0000000000087947 */ /* 0x000fea0003800000 */
.L_x_70:
[----:B------:R-:W-:Y:S02]  /*3c40*/  MOV R2, 0x3c60 ;  /* 0x00003c6000027802 */ /* 0x000fe40000000f00 */
[----:B----45:R-:W-:Y:S05]  /*3c50*/  CALL.REL.NOINC `($__internal_2_$__cuda_sm10x_tcgen05_guardrail_trap_unallocated_columns_being_dealloced) ;  /* 0x0000006000ac7944 */ /* 0x030fea0003c00000 */
.L_x_72:
[----:B------:R-:W-:Y:S01]  /*3c60*/  NOP ;  /* 0x0000000000007918 */ /* 0x000fe20000000000 */
[----:B------:R-:W-:Y:S05]  /*3c70*/  EXIT ;  /* 0x000000000000794d */ /* 0x000fea0003800000 */
.L_x_54:
[----:B------:R-:W-:-:S09]  /*3c80*/  UISETP.NE.OR UP2, UPT, UR8, 0x3, !UP2 ;  /* 0x000000030800788c */ /* 0x000fd2000d745670 */
[----:B------:R-:W-:Y:S05]  /*3c90*/  BRA.U UP2, `(.L_x_73) ;  /* 0x0000001102087547 */ /* 0x000fea000b800000 */
[----:B------:R-:W1:Y:S01]  /*3ca0*/  LDC R0, c[0x0][0xb30] ;  /* 0x0002cc00ff007b82 */ /* 0x000e620000000800 */
[----:B------:R-:W2:Y:S01]  /*3cb0*/  LDCU.64 UR8, c[0x0][0x888] ;  /* 0x00011100ff0877ac */ /* 0x000ea20008000a00 */
[----:B------:R-:W-:Y:S02]  /*3cc0*/  HFMA2 R27, -RZ, RZ, 0, 0 ;  /* 0x00000000ff1b7431 */ /* 0x000fe400000001ff */
[----:B------:R-:W-:Y:S01]  /*3cd0*/  IMAD.MOV.U32 R29, RZ, RZ, 0x1 ;  /* 0x00000001ff1d7424 */ /* 0x000fe200078e00ff */
[----:B------:R-:W-:Y:S01]  /*3ce0*/  MOV R25, 0x2000 ;  /* 0x0000200000197802 */ /* 0x000fe20000000f00 */
[----:B------:R-:W4:Y:S01]  /*3cf0*/  LDCU.64 UR4, c[0x0][0x890] ;  /* 0x00011200ff0477ac */ /* 0x000f220008000a00 */
[----:B------:R-:W-:Y:S01]  /*3d00*/  IMAD.MOV.U32 R28, RZ, RZ, RZ ;  /* 0x000000ffff1c7224 */ /* 0x000fe200078e00ff */
[----:B------:R-:W3:Y:S01]  /*3d10*/  LDC R24, c[0x0][0x370] ;  /* 0x0000dc00ff187b82 */ /* 0x000ee20000000800 */
[----:B------:R-:W-:Y:S01]  /*3d20*/  UMOV UR7, 0x400 ;  /* 0x0000040000077882 */ /* 0x000fe20000000000 */
[----:B------:R-:W-:-:S02]  /*3d30*/  UPLOP3.LUT UP1, UPT, UPT, UPT, UPT, 0x40, 0x4 ;  /* 0x000000000004789c */ /* 0x000fc40003f2e870 */
[----:B------:R-:W-:-:S04]  /*3d40*/  ULEA UR7, UR37, UR7, 0x18 ;  /* 0x0000000725077291 */ /* 0x000fc8000f8ec0ff */
[----:B------:R-:W3:Y:S01]  /*3d50*/  LDC R3, c[0x0][0xb0c] ;  /* 0x0002c300ff037b82 */ /* 0x000ee20000000800 */
[----:B------:R-:W-:Y:S02]  /*3d60*/  UIADD3 UR13, UPT, UPT, UR7, 0xa8, URZ ;  /* 0x000000a8070d7890 */ /* 0x000fe4000fffe0ff */
[----:B--2---:R-:W-:Y:S02]  /*3d70*/  UISETP.NE.U32.AND UP2, UPT, UR8, URZ, UPT ;  /* 0x000000ff0800728c */ /* 0x004fe4000bf45070 */
[----:B------:R-:W-:Y:S02]  /*3d80*/  UIADD3 UR33, UPT, UPT, UR7, 0x90, URZ ;  /* 0x0000009007217890 */ /* 0x000fe4000fffe0ff */
[----:B----4-:R-:W-:Y:S01]  /*3d90*/  UISETP.NE.U32.AND UP3, UPT, UR4, URZ, UPT ;  /* 0x000000ff0400728c */ /* 0x010fe2000bf65070 */
[----:B------:R-:W2:Y:S01]  /*3da0*/  LDC R18, c[0x0][0xb20] ;  /* 0x0002c800ff127b82 */ /* 0x000ea20000000800 */
[----:B-1----:R-:W-:Y:S01]  /*3db0*/  ISETP.NE.AND P1, PT, R0, 0x1, PT ;  /* 0x000000010000780c */ /* 0x002fe20003f25270 */
[----:B------:R-:W-:-:S02]  /*3dc0*/  UISETP.NE.AND.EX UP2, UPT, UR9, URZ, UPT, UP2 ;  /* 0x000000ff0900728c */ /* 0x000fc4000bf45320 */
[----:B------:R-:W-:Y:S02]  /*3dd0*/  UIADD3 UR25, UPT, UPT, UR7, 0x98, URZ ;  /* 0x0000009807197890 */ /* 0x000fe4000fffe0ff */
[----:B------:R-:W-:Y:S02]  /*3de0*/  UIADD3 UR17, UPT, UPT, UR7, 0xa0, URZ ;  /* 0x000000a007117890 */ /* 0x000fe4000fffe0ff */
[----:B------:R-:W1:Y:S01]  /*3df0*/  LDC.64 R30, c[0x0][0x348] ;  /* 0x0000d200ff1e7b82 */ /* 0x000e620000000a00 */
[----:B------:R-:W-:Y:S02]  /*3e00*/  UPRMT UR13, UR37, 0x654, UR13 ;  /* 0x00000654250d7896 */ /* 0x000fe4000800000d */
[----:B------:R-:W-:-:S05]  /*3e10*/  UISETP.NE.AND.EX UP3, UPT, UR5, URZ, UPT, UP3 ;  /* 0x000000ff0500728c */ /* 0x000fca000bf65330 */
[----:B------:R-:W4:Y:S08]  /*3e20*/  LDC.64 R16, c[0x0][0xb10] ;  /* 0x0002c400ff107b82 */ /* 0x000f300000000a00 */
[----:B------:R-:W1:Y:S08]  /*3e30*/  LDC.64 R6, c[0x0][0xb18] ;  /* 0x0002c600ff067b82 */ /* 0x000e700000000a00 */
[----:B------:R-:W1:Y:S08]  /*3e40*/  LDC.64 R4, c[0x0][0xb28] ;  /* 0x0002ca00ff047b82 */ /* 0x000e700000000a00 */
[----:B--23--:R-:W1:Y:S02]  /*3e50*/  LDC R19, c[0x0][0x374] ;  /* 0x0000dd00ff137b82 */ /* 0x00ce640000000800 */
.L_x_84:
[C---:B------:R-:W-:Y:S02]  /*3e60*/  LEA R0, R28.reuse, UR7, 0x3 ;  /* 0x000000071c007c11 */ /* 0x040fe4000f8e18ff */
[----:B------:R-:W-:Y:S02]  /*3e70*/  SHF.L.U32 R2, R27, 0x1f, RZ ;  /* 0x0000001f1b027819 */ /* 0x000fe400000006ff */
[----:B------:R-:W-:Y:S02]  /*3e80*/  LEA R20, R28, UR7, 0x4 ;  /* 0x000000071c147c11 */ /* 0x000fe4000f8e20ff */
[----:B--2---:R-:W2:Y:S02]  /*3e90*/  SYNCS.PHASECHK.TRANS64.TRYWAIT P0, [R0+URZ+0xe0], R2 ;  /* 0x0000e002000075a7 */ /* 0x004ea400080011ff */
[----:B--2---:R-:W-:Y:S05]  /*3ea0*/  @!P0 BRA `(.L_x_74) ;  /* 0x0000005800b08947 */ /* 0x004fea0003800000 */
.L_x_174:
[----:B------:R-:W-:Y:S01]  /*3eb0*/  ISETP.GE.AND P0, PT, R40, 0x1, PT ;  /* 0x000000012800780c */ /* 0x000fe20003f06270 */
[----:B------:R-:W3:Y:S01]  /*3ec0*/  LDS.128 R20, [R20+0x170] ;  /* 0x0001700014147984 */ /* 0x000ee20000000c00 */
[----:B--2---:R-:W-:Y:S01]  /*3ed0*/  VIADD R0, R0, 0xf0 ;  /* 0x000000f000007836 */ /* 0x004fe20000000000 */
[----:B------:R-:W-:Y:S01]  /*3ee0*/  @!PT LDS RZ, [RZ] ;  /* 0x00000000fffff984 */ /* 0x000fe20000000800 */
[----:B------:R-:W-:Y:S01]  /*3ef0*/  @!PT LDS RZ, [RZ] ;  /* 0x00000000fffff984 */ /* 0x000fe20000000800 */
[----:B------:R-:W-:Y:S01]  /*3f00*/  @!PT LDS RZ, [RZ] ;  /* 0x00000000fffff984 */ /* 0x000fe20000000800 */
[----:B------:R-:W-:Y:S01]  /*3f10*/  @!PT LDS RZ, [RZ] ;  /* 0x00000000fffff984 */ /* 0x000fe20000000800 */
[----:B------:R2:W-:Y:S06]  /*3f20*/  MEMBAR.ALL.CTA ;  /* 0x0000000000007992 */ /* 0x0005ec0000008000 */
[----:B--2---:R-:W2:Y:S01]  /*3f30*/  FENCE.VIEW.ASYNC.S ;  /* 0x00000000000073c6 */ /* 0x004ea20000000000 */
[----:B------:R-:W-:Y:S04]  /*3f40*/  PRMT R0, RZ, 0x654, R0 ;  /* 0x00000654ff007816 */ /* 0x000fe80000000000 */
[----:B--2---:R2:W-:Y:S01]  /*3f50*/  SYNCS.ARRIVE.TRANS64.RED.A1T0 RZ, [R0+URZ], RZ ;  /* 0x000000ff00ff79a7 */ /* 0x0045e200081004ff */
[----:B---3--:R-:W-:Y:S11]  /*3f60*/  LOP3.LUT P3, RZ, R22, 0x1, RZ, 0xc0, !PT ;  /* 0x0000000116ff7812 */ /* 0x008ff6000786c0ff */
[----:B------:R-:W-:Y:S02]  /*3f70*/  @!UPT UIADD3 URZ, UPT, UPT, URZ, URZ, URZ ;  /* 0x000000fffffff290 */ /* 0x000fe4000fffe0ff */
[----:B------:R-:W-:Y:S02]  /*3f80*/  @P3 MOV R11, R20 ;  /* 0x00000014000b3202 */ /* 0x000fe40000000f00 */
[----:B------:R-:W-:Y:S01]  /*3f90*/  @P3 LOP3.LUT R10, R21, 0xffff, RZ, 0xc0, !PT ;  /* 0x0000ffff150a3812 */ /* 0x000fe200078ec0ff */
[----:B--2---:R-:W-:Y:S06]  /*3fa0*/  @!P0 BRA `(.L_x_75) ;  /* 0x0000000000a48947 */ /* 0x004fec0003800000 */
[-C--:B-1----:R-:W-:Y:S01]  /*3fb0*/  IMAD.HI.U32 R0, R19, R7.reuse, RZ ;  /* 0x0000000713007227 */ /* 0x082fe200078e00ff */
[----:B------:R-:W-:Y:S02]  /*3fc0*/  ISETP.NE.AND P0, PT, R6, 0x1, PT ;  /* 0x000000010600780c */ /* 0x000fe40003f05270 */
[----:B------:R-:W-:Y:S01]  /*3fd0*/  ISETP.NE.AND P2, PT, R40, 0x1, PT ;  /* 0x000000012800780c */ /* 0x000fe20003f45270 */
[----:B----4-:R-:W-:Y:S01]  /*3fe0*/  IMAD.HI.U32 R9, R24, R16, RZ ;  /* 0x0000001018097227 */ /* 0x010fe200078e00ff */
[----:B------:R-:W-:Y:S02]  /*3ff0*/  SHF.R.U32.HI R0, RZ, R18, R0 ;  /* 0x00000012ff007219 */ /* 0x000fe40000011600 */
[----:B------:R-:W-:Y:S01]  /*4000*/  ISETP.NE.AND P4, PT, R3, 0x1, PT ;  /* 0x000000010300780c */ /* 0x000fe20003f85270 */
[----:B------:R-:W-:Y:S01]  /*4010*/  IMAD.HI.U32 R13, R10, R7, RZ ;  /* 0x000000070a0d7227 */ /* 0x000fe200078e00ff */
[----:B------:R-:W-:Y:S02]  /*4020*/  SHF.R.U32.HI R9, RZ, R17, R9 ;  /* 0x00000011ff097219 */ /* 0x000fe40000011609 */
[----:B------:R-:W-:Y:S01]  /*4030*/  SEL R0, R19, R0, !P0 ;  /* 0x0000000013007207 */ /* 0x000fe20004000000 */
[----:B------:R-:W-:Y:S01]  /*4040*/  IMAD.HI.U32 R12, R11, R16, RZ ;  /* 0x000000100b0c7227 */ /* 0x000fe200078e00ff */
[----:B------:R-:W-:Y:S03]  /*4050*/  SEL R9, R24, R9, !P4 ;  /* 0x0000000918097207 */ /* 0x000fe60006000000 */
[-C--:B------:R-:W-:Y:S01]  /*4060*/  IMAD.HI.U32 R8, R0, R4.reuse, RZ ;  /* 0x0000000400087227 */ /* 0x080fe200078e00ff */
[----:B------:R-:W-:Y:S03]  /*4070*/  SHF.R.U32.HI R12, RZ, R17, R12 ;  /* 0x00000011ff0c7219 */ /* 0x000fe6000001160c */
[----:B------:R-:W-:Y:S01]  /*4080*/  IMAD.HI.U32 R2, R9, R4, RZ ;  /* 0x0000000409027227 */ /* 0x000fe200078e00ff */
[-C--:B------:R-:W-:Y:S02]  /*4090*/  @P2 SHF.R.U32.HI R0, RZ, R5.reuse, R8 ;  /* 0x00000005ff002219 */ /* 0x080fe40000011608 */
[----:B------:R-:W-:Y:S02]  /*40a0*/  SHF.R.U32.HI R8, RZ, R18, R13 ;  /* 0x00000012ff087219 */ /* 0x000fe4000001160d */
[----:B------:R-:W-:Y:S01]  /*40b0*/  @P2 SHF.R.U32.HI R9, RZ, R5, R2 ;  /* 0x00000005ff092219 */ /* 0x000fe20000011602 */
[----:B------:R-:W-:Y:S01]  /*40c0*/  IMAD R0, R40, R0, RZ ;  /* 0x0000000028007224 */ /* 0x000fe200078e02ff */
[----:B------:R-:W-:Y:S02]  /*40d0*/  SEL R8, R10, R8, !P0 ;  /* 0x000000080a087207 */ /* 0x000fe40004000000 */
[----:B------:R-:W-:Y:S01]  /*40e0*/  SEL R2, R11, R12, !P4 ;  /* 0x0000000c0b027207 */ /* 0x000fe20006000000 */
[----:B------:R-:W-:Y:S01]  /*40f0*/  IMAD R12, R40, R9, RZ ;  /* 0x00000009280c7224 */ /* 0x000fe200078e02ff */
[C---:B------:R-:W-:Y:S01]  /*4100*/  ISETP.GE.AND P0, PT, R8.reuse, R0, PT ;  /* 0x000000000800720c */ /* 0x040fe20003f06270 */
[----:B------:R-:W-:Y:S03]  /*4110*/  IMAD.HI.U32 R0, R8, R4, RZ ;  /* 0x0000000408007227 */ /* 0x000fe600078e00ff */
[----:B------:R-:W-:Y:S02]  /*4120*/  ISETP.GE.OR P0, PT, R2, R12, P0 ;  /* 0x0000000c0200720c */ /* 0x000fe40000706670 */
[-C--:B------:R-:W-:Y:S04]  /*4130*/  SHF.R.U32.HI R0, RZ, R5.reuse, R0 ;  /* 0x00000005ff007219 */ /* 0x080fe80000011600 */
[----:B------:R-:W-:Y:S05]  /*4140*/  SEL R13, R8, R0, !P2 ;  /* 0x00000000080d7207 */ /* 0x000fea0005000000 */
[----:B------:R-:W-:Y:S02]  /*4150*/  IMAD.MOV R12, RZ, RZ, -R13 ;  /* 0x000000ffff0c7224 */ /* 0x000fe400078e0a0d */
[----:B------:R-:W-:Y:S04]  /*4160*/  @!P0 IMAD.HI.U32 R0, R2, R4, RZ ;  /* 0x0000000402008227 */ /* 0x000fe800078e00ff */
[----:B------:R-:W-:Y:S01]  /*4170*/  IMAD R12, R40, R12, R8 ;  /* 0x0000000c280c7224 */ /* 0x000fe200078e0208 */
[----:B------:R-:W-:Y:S04]  /*4180*/  @!P0 SHF.R.U32.HI R0, RZ, R5, R0 ;  /* 0x00000005ff008219 */ /* 0x000fe80000011600 */
[----:B------:R-:W-:Y:S04]  /*4190*/  @!P0 SEL R0, R2, R0, !P2 ;  /* 0x0000000002008207 */ /* 0x000fe80005000000 */
[----:B------:R-:W-:Y:S01]  /*41a0*/  @!P0 IADD3 R13, PT, PT, R13, -R0, RZ ;  /* 0x800000000d0d8210 */ /* 0x000fe20007ffe0ff */
[----:B------:R-:W-:Y:S01]  /*41b0*/  @!P0 IMAD R0, R9, R12, R0 ;  /* 0x0000000c09008224 */ /* 0x000fe200078e0200 */
[----:B------:R-:W-:Y:S01]  /*41c0*/  IADD3 R9, PT, PT, -R8, RZ, RZ ;  /* 0x000000ff08097210 */ /* 0x000fe20007ffe1ff */
[--C-:B------:R-:W-:Y:S02]  /*41d0*/  IMAD.MOV R12, RZ, RZ, -R2.reuse ;  /* 0x000000ffff0c7224 */ /* 0x100fe400078e0a02 */
[----:B------:R-:W-:Y:S02]  /*41e0*/  @!P0 IMAD R8, R13, R40, R2 ;  /* 0x000000280d088224 */ /* 0x000fe400078e0202 */
[----:B------:R-:W-:Y:S02]  /*41f0*/  @!P0 IMAD.MOV.U32 R2, RZ, RZ, R0 ;  /* 0x000000ffff028224 */ /* 0x000fe400078e0000 */
[----:B------:R-:W-:Y:S02]  /*4200*/  IMAD R11, R3, R12, R11 ;  /* 0x0000000c030b7224 */ /* 0x000fe400078e020b */
[----:B------:R-:W-:Y:S02]  /*4210*/  IMAD R10, R6, R9, R10 ;  /* 0x00000009060a7224 */ /* 0x000fe400078e020a */
[----:B------:R-:W-:Y:S02]  /*4220*/  IMAD R11, R2, R3, R11 ;  /* 0x00000003020b7224 */ /* 0x000fe400078e020b */
[----:B------:R-:W-:Y:S02]  /*4230*/  IMAD R10, R8, R6, R10 ;  /* 0x00000006080a7224 */ /* 0x000fe400078e020a */
.L_x_75:
[----:B------:R-:W-:Y:S05]  /*4240*/  BRA.U UP1, `(.L_x_76) ;  /* 0x0000000101107547 */ /* 0x000fea000b800000 */
[----:B------:R-:W-:Y:S04]  /*4250*/  MOV R2, UR6 ;  /* 0x0000000600027c02 */ /* 0x000fe80008000f00 */
[----:B------:R-:W-:Y:S04]  /*4260*/  SHF.L.U32 R2, R2, 0x1f, RZ ;  /* 0x0000001f02027819 */ /* 0x000fe800000006ff */
[----:B------:R-:W2:Y:S02]  /*4270*/  SYNCS.PHASECHK.TRANS64.TRYWAIT P0, [UR7+0xd8], R2 ;  /* 0x0000d802ff0075a7 */ /* 0x000ea40008001107 */
[----:B--2---:R-:W-:Y:S05]  /*4280*/  @!P0 BRA `(.L_x_77) ;  /* 0x0000005400cc8947 */ /* 0x004fea0003800000 */
.L_x_76:
[----:B------:R-:W-:Y:S02]  /*4290*/  R2UR UR35, R15 ;  /* 0x000000000f2372ca */ /* 0x000fe400000e0000 */
[----:B------:R-:W-:Y:S02]  /*42a0*/  R2UR UR34, R14 ;  /* 0x000000000e2272ca */ /* 0x000fe400000e0000 */
[----:B------:R-:W-:Y:S02]  /*42b0*/  ISETP.NE.U32.AND P2, PT, RZ, UR4, PT ;  /* 0x00000004ff007c0c */ /* 0x000fe4000bf45070 */
[----:B------:R-:W-:Y:S02]  /*42c0*/  SHF.L.U32 R14, R29, 0x1f, RZ ;  /* 0x0000001f1d0e7819 */ /* 0x000fe400000006ff */
[----:B------:R-:W-:Y:S05]  /*42d0*/  ISETP.NE.AND.EX P2, PT, RZ, UR5, PT, P2 ;  /* 0x00000005ff007c0c */ /* 0x000fea000bf45320 */
[----:B------:R-:W-:Y:S02]  /*42e0*/  USHF.L.U32 UR35, UR35, 0x6, URZ ;  /* 0x0000000623237899 */ /* 0x000fe400080006ff */
[----:B------:R-:W-:Y:S01]  /*42f0*/  USHF.L.U32 UR34, UR34, 0x8, URZ ;  /* 0x0000000822227899 */ /* 0x000fe200080006ff */
[----:B------:R-:W-:Y:S11]  /*4300*/  BRA.U !UP3, `(.L_x_78) ;  /* 0x000000010b347547 */ /* 0x000ff6000b800000 */
[----:B------:R-:W-:Y:S01]  /*4310*/  UPLOP3.LUT UP0, UPT, UPT, UPT, UP2, 0x80, 0x8 ;  /* 0x000000000008789c */ /* 0x000fe20003f0f020 */
[----:B--2---:R-:W-:Y:S02]  /*4320*/  HFMA2 R0, -RZ, RZ, 0, 5.9604644775390625e-08 ;  /* 0x00000001ff007431 */ /* 0x004fe400000001ff */
[----:B------:R-:W-:Y:S03]  /*4330*/  IMAD.MOV.U32 R88, RZ, RZ, 0x1 ;  /* 0x00000001ff587424 */ /* 0x000fe600078e00ff */
[----:B------:R-:W-:Y:S05]  /*4340*/  PLOP3.LUT P0, PT, PT, PT, UP0, 0x80, 0x8 ;  /* 0x000000000008781c */ /* 0x000fea0003f0f008 */
[----:B------:R-:W2:Y:S01]  /*4350*/  @UP0 LDCU.64 UR10, c[0x0][0x888] ;  /* 0x00011100ff0a07ac */ /* 0x000ea20008000a00 */
[----:B------:R-:W-:Y:S07]  /*4360*/  @UP0 UIMAD UR8, UR36, UR4, URZ ;  /* 0x00000004240802a4 */ /* 0x000fee000f8e02ff */
[----:B------:R-:W-:Y:S01]  /*4370*/  @!P0 PRMT R88, R0, 0x7610, R88 ;  /* 0x0000761000588816 */ /* 0x000fe20000000058 */
[----:B--2---:R-:W-:Y:S03]  /*4380*/  @UP0 UIMAD.WIDE UR10, UR8, 0x4, UR10 ;  /* 0x00000004080a08a5 */ /* 0x004fe6000f8e020a */
[----:B------:R-:W2:Y:S03]  /*4390*/  @!UP0 LDCU UR8, c[0x0][0x880] ;  /* 0x00011000ff0887ac */ /* 0x000ea60008000800 */
[----:B------:R-:W-:Y:S01]  /*43a0*/  IMAD.U32 R8, RZ, RZ, UR10 ;  /* 0x0000000aff087e24 */ /* 0x000fe2000f8e00ff */
[----:B------:R-:W-:Y:S05]  /*43b0*/  MOV R9, UR11 ;  /* 0x0000000b00097c02 */ /* 0x000fea0008000f00 */
[----:B-----5:R3:W5:Y:S02]  /*43c0*/  @P0 LDG.E R49, desc[UR46][R8.64] ;  /* 0x0000002e08310981 */ /* 0x020764000c1e1900 */
[----:B--23--:R-:W-:Y:S07]  /*43d0*/  @!P0 IMAD.U32 R49, RZ, RZ, UR8 ;  /* 0x00000008ff318e24 */ /* 0x00cfee000f8e00ff */
.L_x_78:
[----:B-----5:R-:W-:Y:S01]  /*43e0*/  @!P2 FSETP.EQ.AND P0, PT, R49, RZ, PT ;  /* 0x000000ff3100a20b */ /* 0x020fe20003f02000 */
[----:B------:R-:W-:Y:S01]  /*43f0*/  @!UPT UIADD3 URZ, UPT, UPT, URZ, URZ, URZ ;  /* 0x000000fffffff290 */ /* 0x000fe2000fffe0ff */
[----:B------:R-:W-:Y:S11]  /*4400*/  @!P2 BRA `(.L_x_79) ;  /* 0x000000000014a947 */ /* 0x000ff60003800000 */
[----:B------:R-:W-:Y:S02]  /*4410*/  LOP3.LUT P2, RZ, R88, 0xff, RZ, 0xc0, !PT ;  /* 0x000000ff58ff7812 */ /* 0x000fe4000784c0ff */
[----:B------:R-:W-:Y:S04]  /*4420*/  PLOP3.LUT P0, PT, PT, PT, UP0, 0x80, 0x8 ;  /* 0x000000000008781c */ /* 0x000fe80003f0f008 */
[----:B------:R-:W-:Y:S07]  /*4430*/  PLOP3.LUT P0, PT, P0, PT, PT, 0x8, 0x80 ;  /* 0x000000000080781c */ /* 0x000fee000070e170 */
[----:B------:R-:W-:Y:S11]  /*4440*/  @P2 FSETP.EQ.AND P0, PT, R49, RZ, PT ;  /* 0x000000ff3100220b */ /* 0x000ff60003f02000 */
[----:B------:R-:W-:Y:S02]  /*4450*/  @!UPT UIADD3 URZ, UPT, UPT, URZ, URZ, URZ ;  /* 0x000000fffffff290 */ /* 0x000fe4000fffe0ff */
.L_x_79:
[----:B------:R-:W3:Y:S01]  /*4460*/  SYNCS.PHASECHK.TRANS64.TRYWAIT P2, [UR7+0xb0], R14 ;  /* 0x0000b00eff0075a7 */ /* 0x000ee20008041107 */
[----:B------:R-:W-:Y:S04]  /*4470*/  ELECT P4, URZ, PT ;  /* 0x0000000000ff782f */ /* 0x000fe80003880000 */
[----:B------:R-:W-:Y:S11]  /*4480*/  PLOP3.LUT P4, PT, P0, P4, PT, 0xf2, 0x2f ;  /* 0x00000000002f781c */ /* 0x000ff60000789e72 */
[----:B------:R-:W-:Y:S02]  /*4490*/  @!UPT UIADD3 URZ, UPT, UPT, URZ, URZ, URZ ;  /* 0x000000fffffff290 */ /* 0x000fe4000fffe0ff */
[----:B-1----:R-:W-:Y:S05]  /*44a0*/  @!P4 IADD3 R8, P0, PT, R30, 0x580, RZ ;  /* 0x000005801e08c810 */ /* 0x002fea0007f1e0ff */
[----:B--2---:R-:W-:Y:S01]  /*44b0*/  @!P4 IMAD.X R2, RZ, RZ, R31, P0 ;  /* 0x000000ffff02c224 */ /* 0x004fe200000e061f */
[----:B---3--:R-:W-:Y:S07]  /*44c0*/  @!P2 BRA `(.L_x_80) ;  /* 0x000000540054a947 */ /* 0x008fee0003800000 */
.L_x_177:
[----:B------:R-:W-:Y:S01]  /*44d0*/  @!P4 R2UR UR8, R2 ;  /* 0x000000000208c2ca */ /* 0x000fe200000e0000 */
[----:B------:R-:W-:Y:S01]  /*44e0*/  VOTEU.ALL UP1, P4 ;  /* 0x0000000000ff7886 */ /* 0x000fe20002020000 */
[----:B------:R-:W-:Y:S01]  /*44f0*/  @!P4 R2UR UR9, R8 ;  /* 0x000000000809c2ca */ /* 0x000fe200000e0000 */
[----:B-1----:R-:W-:Y:S01]  /*4500*/  @!P4 IMAD.MOV.U32 R0, RZ, RZ, 0x2000 ;  /* 0x00002000ff00c424 */ /* 0x002fe200078e00ff */
[----:B------:R-:W-:Y:S01]  /*4510*/  UMOV UR10, 0x0 ;  /* 0x00000000000a7882 */ /* 0x000fe20000000000 */
[----:B------:R-:W-:Y:S01]  /*4520*/  UMOV UR11, 0x10000000 ;  /* 0x10000000000b7882 */ /* 0x000fe20000000000 */
[----:B------:R-:W-:Y:S01]  /*4530*/  @!UP1 UIADD3 UR32, UPT, UPT, UR7, 0x400, URZ ;  /* 0x0000040007209890 */ /* 0x000fe2000fffe0ff */
[----:B------:R-:W-:Y:S06]  /*4540*/  VOTEU.ALL UP1, P4 ;  /* 0x0000000000ff7886 */ /* 0x000fec0002020000 */
[----:B------:R-:W-:Y:S01]  /*4550*/  IMAD.U32 R9, RZ, RZ, UR8 ;  /* 0x00000008ff097e24 */ /* 0x000fe2000f8e00ff */
[----:B------:R-:W-:Y:S01]  /*4560*/  UPRMT UR8, UR37, 0x654, UR33 ;  /* 0x0000065425087896 */ /* 0x000fe20008000021 */
[----:B------:R-:W-:Y:S03]  /*4570*/  IMAD.U32 R8, RZ, RZ, UR9 ;  /* 0x00000009ff087e24 */ /* 0x000fe6000f8e00ff */
[----:B------:R-:W-:Y:S02]  /*4580*/  @!P4 R2UR UR15, R9 ;  /* 0x00000000090fc2ca */ /* 0x000fe400000e0000 */
[----:B------:R-:W-:Y:S02]  /*4590*/  @!P4 R2UR UR14, R8 ;  /* 0x00000000080ec2ca */ /* 0x000fe400000e0000 */
[----:B------:R-:W-:Y:S05]  /*45a0*/  @!P4 IADD3 R8, P0, PT, R30, 0x580, RZ ;  /* 0x000005801e08c810 */ /* 0x000fea0007f1e0ff */
[----:B------:R-:W-:Y:S06]  /*45b0*/  @!P4 IMAD.X R2, RZ, RZ, R31, P0 ;  /* 0x000000ffff02c224 */ /* 0x000fec00000e061f */
[----:B------:R1:W-:Y:S01]  /*45c0*/  @!UP1 UTMALDG.3D [UR32], [UR14], desc[UR10] ;  /* 0x00000a200e0095b4 */ /* 0x0003e20008011000 */
[----:B------:R1:W-:Y:S01]  /*45d0*/  @!P4 SYNCS.ARRIVE.TRANS64.RED.A0TR RZ, [UR7+0x90], R0 ;  /* 0x00009000ffffc9a7 */ /* 0x0003e20008300407 */
[----:B------:R-:W-:Y:S01]  /*45e0*/  SYNCS.ARRIVE.TRANS64.RED.A1T0 RZ, [UR8], RZ ;  /* 0x000000ffffff79a7 */ /* 0x000fe20008100408 */
[----:B------:R-:W2:Y:S02]  /*45f0*/  SYNCS.PHASECHK.TRANS64.TRYWAIT P2, [UR7+0xb8], R14 ;  /* 0x0000b80eff0075a7 */ /* 0x000ea40008041107 */
[----:B-12---:R-:W-:Y:S05]  /*4600*/  @!P2 BRA `(.L_x_81) ;  /* 0x00000054001ca947 */ /* 0x006fea0003800000 */
.L_x_179:
[----:B------:R-:W-:Y:S01]  /*4610*/  @!P4 R2UR UR8, R2 ;  /* 0x000000000208c2ca */ /* 0x000fe200000e0000 */
[----:B------:R-:W-:Y:S01]  /*4620*/  VOTEU.ALL UP1, P4 ;  /* 0x0000000000ff7886 */ /* 0x000fe20002020000 */
[----:B------:R-:W-:Y:S01]  /*4630*/  @!P4 R2UR UR9, R8 ;  /* 0x000000000809c2ca */ /* 0x000fe200000e0000 */
[----:B-1----:R-:W-:Y:S01]  /*4640*/  @!P4 IMAD.MOV.U32 R0, RZ, RZ, 0x2000 ;  /* 0x00002000ff00c424 */ /* 0x002fe200078e00ff */
[----:B------:R-:W-:Y:S01]  /*4650*/  UMOV UR10, 0x0 ;  /* 0x00000000000a7882 */ /* 0x000fe20000000000 */
[----:B------:R-:W-:Y:S01]  /*4660*/  UMOV UR11, 0x10000000 ;  /* 0x10000000000b7882 */ /* 0x000fe20000000000 */
[----:B------:R-:W-:Y:S02]  /*4670*/  @!UP1 UIADD3 UR26, UPT, UPT, UR34, 0x40, URZ ;  /* 0x00000040221a9890 */ /* 0x000fe4000fffe0ff */
[----:B------:R-:W-:Y:S01]  /*4680*/  @!UP1 UIADD3 UR24, UPT, UPT, UR7, 0x2400, URZ ;  /* 0x0000240007189890 */ /* 0x000fe2000fffe0ff */
[----:B------:R-:W-:Y:S01]  /*4690*/  VOTEU.ALL UP1, P4 ;  /* 0x0000000000ff7886 */ /* 0x000fe20002020000 */
[----:B------:R-:W-:Y:S01]  /*46a0*/  UMOV UR27, UR35 ;  /* 0x00000023001b7c82 */ /* 0x000fe20008000000 */
[----:B------:R-:W-:Y:S02]  /*46b0*/  UMOV UR28, UR36 ;  /* 0x00000024001c7c82 */ /* 0x000fe40008000000 */
        /* <DEDUP_REMOVED lines=12> */
.L_x_181:
[----:B------:R-:W2:Y:S01]  /*4780*/  LDC.64 R12, c[0x0][0xb18] ;  /* 0x0002c600ff0c7b82 */ /* 0x000ea20000000a00 */
[----:B------:R-:W-:Y:S01]  /*4790*/  @!P4 R2UR UR8, R2 ;  /* 0x000000000208c2ca */ /* 0x000fe200000e0000 */
[----:B------:R-:W-:Y:S01]  /*47a0*/  VOTEU.ALL UP1, P4 ;  /* 0x0000000000ff7886 */ /* 0x000fe20002020000 */
[----:B------:R-:W-:Y:S01]  /*47b0*/  @!P4 R2UR UR9, R8 ;  /* 0x000000000809c2ca */ /* 0x000fe200000e0000 */
[----:B-1----:R-:W-:Y:S01]  /*47c0*/  @!P4 IMAD.MOV.U32 R0, RZ, RZ, 0x2000 ;  /* 0x00002000ff00c424 */ /* 0x002fe200078e00ff */
[----:B------:R-:W-:Y:S03]  /*47d0*/  UMOV UR10, 0x0 ;  /* 0x00000000000a7882 */ /* 0x000fe60000000000 */
[----:B------:R-:W1:Y:S01]  /*47e0*/  @!P1 LDC R2, c[0x0][0xb0c] ;  /* 0x0002c300ff029b82 */ /* 0x000e620000000800 */
[----:B------:R-:W-:Y:S01]  /*47f0*/  @!UP1 UIADD3 UR18, UPT, UPT, UR34, 0x80, URZ ;  /* 0x0000008022129890 */ /* 0x000fe2000fffe0ff */
[----:B------:R-:W-:Y:S01]  /*4800*/  @P3 SHF.R.U32.HI R26, RZ, 0x10, R21 ;  /* 0x00000010ff1a3819 */ /* 0x000fe20000011615 */
[----:B------:R-:W-:Y:S01]  /*4810*/  @!UP1 UIADD3 UR16, UPT, UPT, UR7, 0x4400, URZ ;  /* 0x0000440007109890 */ /* 0x000fe2000fffe0ff */
[----:B------:R-:W-:Y:S01]  /*4820*/  VIADD R28, R28, 0x1 ;  /* 0x000000011c1c7836 */ /* 0x000fe20000000000 */
[----:B------:R-:W-:Y:S01]  /*4830*/  VOTEU.ALL UP1, P4 ;  /* 0x0000000000ff7886 */ /* 0x000fe20002020000 */
[----:B------:R-:W-:Y:S01]  /*4840*/  UMOV UR11, 0x10000000 ;  /* 0x10000000000b7882 */ /* 0x000fe20000000000 */
[----:B------:R-:W-:Y:S01]  /*4850*/  UMOV UR19, UR35 ;  /* 0x0000002300137c82 */ /* 0x000fe20008000000 */
[----:B------:R-:W-:Y:S01]  /*4860*/  IMAD.U32 R9, RZ, RZ, UR8 ;  /* 0x00000008ff097e24 */ /* 0x000fe2000f8e00ff */
[----:B------:R-:W-:Y:S01]  /*4870*/  UMOV UR20, UR36 ;  /* 0x0000002400147c82 */ /* 0x000fe20008000000 */
[----:B------:R-:W-:Y:S01]  /*4880*/  IMAD.U32 R8, RZ, RZ, UR9 ;  /* 0x00000009ff087e24 */ /* 0x000fe2000f8e00ff */
[----:B------:R-:W-:Y:S02]  /*4890*/  UPRMT UR8, UR37, 0x654, UR17 ;  /* 0x0000065425087896 */ /* 0x000fe40008000011 */
[----:B------:R-:W-:Y:S02]  /*48a0*/  @!P4 R2UR UR15, R9 ;  /* 0x00000000090fc2ca */ /* 0x000fe400000e0000 */
[----:B------:R-:W-:Y:S02]  /*48b0*/  @!P4 R2UR UR14, R8 ;  /* 0x00000000080ec2ca */ /* 0x000fe400000e0000 */
[----:B------:R-:W3:Y:S11]  /*48c0*/  LDC.64 R8, c[0x0][0xb10] ;  /* 0x0002c400ff087b82 */ /* 0x000ef60000000a00 */
[----:B------:R1:W-:Y:S01]  /*48d0*/  @!UP1 UTMALDG.3D [UR16], [UR14], desc[UR10] ;  /* 0x00000a100e0095b4 */ /* 0x0003e20008011000 */
[----:B------:R5:W-:Y:S01]  /*48e0*/  @!P4 SYNCS.ARRIVE.TRANS64.RED.A0TR RZ, [UR7+0xa0], R0 ;  /* 0x0000a000ffffc9a7 */ /* 0x000be20008300407 */
[C---:B---3--:R-:W-:Y:S01]  /*48f0*/  @!P1 IMAD.HI.U32 R8, R11.reuse, R8, RZ ;  /* 0x000000080b089227 */ /* 0x048fe200078e00ff */
[----:B--2---:R-:W-:Y:S02]  /*4900*/  @!P1 ISETP.NE.AND P0, PT, R12, 0x1, PT ;  /* 0x000000010c00980c */ /* 0x004fe40003f05270 */
[----:B-1----:R-:W-:Y:S01]  /*4910*/  @!P1 ISETP.NE.AND P2, PT, R2, 0x1, PT ;  /* 0x000000010200980c */ /* 0x002fe20003f45270 */
[----:B------:R-:W-:Y:S01]  /*4920*/  SYNCS.ARRIVE.TRANS64.RED.A1T0 RZ, [UR8], RZ ;  /* 0x000000ffffff79a7 */ /* 0x000fe20008100408 */
[C---:B------:R-:W-:Y:S01]  /*4930*/  @!P1 IMAD.HI.U32 R13, R10.reuse, R13, RZ ;  /* 0x0000000d0a0d9227 */ /* 0x040fe200078e00ff */
[----:B------:R-:W-:Y:S04]  /*4940*/  @!P1 SHF.R.U32.HI R8, RZ, R9, R8 ;  /* 0x00000009ff089219 */ /* 0x000fe80000011608 */
[----:B------:R-:W-:Y:S01]  /*4950*/  @!P1 SEL R8, R11, R8, !P2 ;  /* 0x000000080b089207 */ /* 0x000fe20005000000 */
[----:B------:R-:W1:Y:S01]  /*4960*/  SYNCS.PHASECHK.TRANS64.TRYWAIT P5, [UR7+0xc8], R14 ;  /* 0x0000c80eff0075a7 */ /* 0x000e6200080a1107 */
[----:B-----5:R-:W2:Y:S02]  /*4970*/  @!P1 LDC R0, c[0x0][0xb20] ;  /* 0x0002c800ff009b82 */ /* 0x020ea40000000800 */
[----:B--2---:R-:W-:Y:S04]  /*4980*/  @!P1 SHF.R.U32.HI R0, RZ, R0, R13 ;  /* 0x00000000ff009219 */ /* 0x004fe8000001160d */
[----:B------:R-:W-:Y:S05]  /*4990*/  @!P1 SEL R9, R10, R0, !P0 ;  /* 0x000000000a099207 */ /* 0x000fea0004000000 */
[----:B------:R-:W-:Y:S02]  /*49a0*/  @!P1 IMAD.IADD R0, R9, 0x1, -R8 ;  /* 0x0000000109009824 */ /* 0x000fe400078e0a08 */
[----:B------:R-:W-:Y:S02]  /*49b0*/  @!P1 IMAD.IADD R8, R8, 0x1, -R9 ;  /* 0x0000000108089824 */ /* 0x000fe400078e0a09 */
[----:B------:R-:W-:Y:S02]  /*49c0*/  @!P1 IMAD R11, R0, R2, R11 ;  /* 0x00000002000b9224 */ /* 0x000fe400078e020b */
[----:B------:R-:W-:Y:S01]  /*49d0*/  @!P1 IMAD R10, R8, R12, R10 ;  /* 0x0000000c080a9224 */ /* 0x000fe200078e020a */
[----:B-1----:R-:W-:Y:S06]  /*49e0*/  @!P5 BRA `(.L_x_83) ;  /* 0x000000500054d947 */ /* 0x002fec0003800000 */
.L_x_183:
[----:B------:R-:W-:Y:S01]  /*49f0*/  @!P4 IADD3 R2, P0, PT, R30, 0x580, RZ ;  /* 0x000005801e02c810 */ /* 0x000fe20007f1e0ff */
[----:B------:R-:W-:Y:S01]  /*4a00*/  VOTEU.ALL UP1, P4 ;  /* 0x0000000000ff7886 */ /* 0x000fe20002020000 */
[----:B------:R-:W-:Y:S01]  /*4a10*/  UMOV UR18, 0x0 ;  /* 0x0000000000127882 */ /* 0x000fe20000000000 */
[----:B------:R-:W-:Y:S01]  /*4a20*/  UMOV UR19, 0x10000000 ;  /* 0x1000000000137882 */ /* 0x000fe20000000000 */
[----:B------:R-:W-:Y:S01]  /*4a30*/  @!P4 R2UR UR9, R2 ;  /* 0x000000000209c2ca */ /* 0x000fe200000e0000 */
[----:B-1----:R-:W-:Y:S01]  /*4a40*/  @!P4 IMAD.X R0, RZ, RZ, R31, P0 ;  /* 0x000000ffff00c224 */ /* 0x002fe200000e061f */
[----:B------:R-:W-:Y:S01]  /*4a50*/  @!UP1 UIADD3 UR10, UPT, UPT, UR34, 0xc0, URZ ;  /* 0x000000c0220a9890 */ /* 0x000fe2000fffe0ff */
[----:B------:R-:W-:Y:S01]  /*4a60*/  ISETP.NE.AND P0, PT, R28, 0x2, PT ;  /* 0x000000021c00780c */ /* 0x000fe20003f05270 */
[----:B------:R-:W-:Y:S01]  /*4a70*/  UMOV UR11, UR35 ;  /* 0x00000023000b7c82 */ /* 0x000fe20008000000 */
[----:B------:R-:W-:Y:S01]  /*4a80*/  UMOV UR12, UR36 ;  /* 0x00000024000c7c82 */ /* 0x000fe20008000000 */
[----:B------:R-:W-:Y:S01]  /*4a90*/  @!P4 R2UR UR8, R0 ;  /* 0x000000000008c2ca */ /* 0x000fe200000e0000 */
[----:B------:R-:W-:Y:S01]  /*4aa0*/  IMAD.IADD R14, R10, 0x1, R86 ;  /* 0x000000010a0e7824 */ /* 0x000fe200078e0256 */
[----:B------:R-:W-:Y:S01]  /*4ab0*/  @P3 R2UR UR36, R26 ;  /* 0x000000001a2432ca */ /* 0x000fe200000e0000 */
[----:B------:R-:W-:Y:S01]  /*4ac0*/  IMAD.IADD R15, R11, 0x1, R87 ;  /* 0x000000010b0f7824 */ /* 0x000fe200078e0257 */
[----:B------:R-:W-:Y:S02]  /*4ad0*/  SEL R0, RZ, 0x1, P0 ;  /* 0x00000001ff007807 */ /* 0x000fe40000000000 */
[----:B------:R-:W-:Y:S01]  /*4ae0*/  LOP3.LUT R29, R29, 0x1, RZ, 0x3c, !PT ;  /* 0x000000011d1d7812 */ /* 0x000fe200078e3cff */
[----:B------:R-:W-:Y:S01]  /*4af0*/  IMAD.U32 R8, RZ, RZ, UR9 ;  /* 0x00000009ff087e24 */ /* 0x000fe2000f8e00ff */
[----:B------:R-:W-:Y:S01]  /*4b00*/  @!UP1 UIADD3 UR9, UPT, UPT, UR7, 0xa8, URZ ;  /* 0x000000a807099890 */ /* 0x000fe2000fffe0ff */
[----:B------:R-:W-:Y:S02]  /*4b10*/  LOP3.LUT R27, R27, R0, RZ, 0x3c, !PT ;  /* 0x000000001b1b7212 */ /* 0x000fe400078e3cff */
[----:B------:R-:W-:Y:S02]  /*4b20*/  SEL R28, R28, RZ, P0 ;  /* 0x000000ff1c1c7207 */ /* 0x000fe40000000000 */
[----:B------:R-:W-:Y:S01]  /*4b30*/  IMAD.U32 R9, RZ, RZ, UR8 ;  /* 0x00000008ff097e24 */ /* 0x000fe2000f8e00ff */
[----:B------:R-:W-:Y:S01]  /*4b40*/  @!P4 R2UR UR14, R8 ;  /* 0x00000000080ec2ca */ /* 0x000fe200000e0000 */
[----:B------:R-:W-:Y:S01]  /*4b50*/  @!UP1 UIADD3 UR8, UPT, UPT, UR7, 0x6400, URZ ;  /* 0x0000640007089890 */ /* 0x000fe2000fffe0ff */
[----:B------:R-:W-:Y:S02]  /*4b60*/  VOTEU.ALL UP1, P4 ;  /* 0x0000000000ff7886 */ /* 0x000fe40002020000 */
[----:B------:R-:W-:Y:S11]  /*4b70*/  @!P4 R2UR UR15, R9 ;  /* 0x00000000090fc2ca */ /* 0x000ff600000e0000 */
[----:B------:R-:W-:Y:S02]  /*4b80*/  @!UPT UIADD3 URZ, UPT, UPT, URZ, URZ, URZ ;  /* 0x000000fffffff290 */ /* 0x000fe4000fffe0ff */
[----:B------:R2:W-:Y:S01]  /*4b90*/  @!UP1 UTMALDG.3D [UR8], [UR14], desc[UR18] ;  /* 0x000012080e0095b4 */ /* 0x0005e20008011000 */
[----:B------:R2:W-:Y:S01]  /*4ba0*/  @!P4 SYNCS.ARRIVE.TRANS64.RED.A0TR RZ, [UR7+0xa8], R25 ;  /* 0x0000a819ffffc9a7 */ /* 0x0005e20008300407 */
[----:B------:R-:W-:Y:S01]  /*4bb0*/  UPLOP3.LUT UP1, UPT, UPT, UPT, UPT, 0x80, 0x8 ;  /* 0x000000000008789c */ /* 0x000fe20003f2f070 */
[----:B------:R-:W-:Y:S01]  /*4bc0*/  SYNCS.ARRIVE.TRANS64.RED.A1T0 RZ, [UR13], RZ ;  /* 0x000000ffffff79a7 */ /* 0x000fe2000810040d */
[----:B------:R-:W-:Y:S09]  /*4bd0*/  @P3 BRA `(.L_x_84) ;  /* 0xfffffff000a03947 */ /* 0x000ff2000383ffff */
[----:B------:R-:W-:-:S04]  /*4be0*/  SHF.L.U32 R2, R29, 0x1f, RZ ;  /* 0x0000001f1d027819 */ /* 0x000fc800000006ff */
[----:B------:R-:W1:Y:S02]  /*4bf0*/  SYNCS.PHASECHK.TRANS64.TRYWAIT P0, [UR7+0xb0], R2 ;  /* 0x0000b002ff0075a7 */ /* 0x000e640008001107 */
[----:B-1----:R-:W-:Y:S05]  /*4c00*/  @!P0 BRA `(.L_x_85) ;  /* 0x0000004c00e48947 */ /* 0x002fea0003800000 */
.L_x_185:
[----:B------:R-:W3:Y:S02]  /*4c10*/  SYNCS.PHASECHK.TRANS64.TRYWAIT P0, [UR7+0xb8], R2 ;  /* 0x0000b802ff0075a7 */ /* 0x000ee40008001107 */
[----:B---3--:R-:W-:Y:S05]  /*4c20*/  @!P0 BRA `(.L_x_86) ;  /* 0x0000004c00f48947 */ /* 0x008fea0003800000 */
.L_x_187:
[----:B------:R-:W3:Y:S02]  /*4c30*/  SYNCS.PHASECHK.TRANS64.TRYWAIT P0, [UR7+0xc0], R2 ;  /* 0x0000c002ff0075a7 */ /* 0x000ee40008001107 */
[----:B---3--:R-:W-:Y:S05]  /*4c40*/  @!P0 BRA `(.L_x_87) ;  /* 0x0000005000048947 */ /* 0x008fea0003800000 */
.L_x_189:
[----:B-1----:R-:W-:-:S07]  /*4c50*/  MOV R0, UR7 ;  /* 0x0000000700007c02 */ /* 0x002fce0008000f00 */
.L_x_88:
[----:B-1----:R-:W-:-:S04]  /*4c60*/  SHF.L.U32 R2, R29, 0x1f, RZ ;  /* 0x0000001f1d027819 */ /* 0x002fc800000006ff */
[----:B------:R1:W3:Y:S03]  /*4c70*/  SYNCS.PHASECHK.TRANS64.TRYWAIT P0, [R0+URZ+0xc8], R2 ;  /* 0x0000c802000075a7 */ /* 0x0002e600080011ff */
[----:B---3--:R-:W-:Y:S05]  /*4c80*/  @!P0 NANOSLEEP.SYNCS 0x989680 ;  /* 0x009896800000895d */ /* 0x008fea0003900000 */
[----:B------:R-:W3:Y:S02]  /*4c90*/  @!P0 SYNCS.PHASECHK.TRANS64 P0, [R0+URZ+0xc8], R2 ;  /* 0x0000c802000085a7 */ /* 0x000ee400080010ff */
[----:B--23--:R-:W-:Y:S05]  /*4ca0*/  @P0 EXIT ;  /* 0x000000000000094d */ /* 0x00cfea0003800000 */
[----:B------:R-:W-:Y:S05]  /*4cb0*/  BRA `(.L_x_88) ;  /* 0xfffffffc00e87947 */ /* 0x000fea000383ffff */
.L_x_73:
[----:B------:R-:W-:-:S06]  /*4cc0*/  UISETP.GE.AND UP1, UPT, UR8, 0x4, UPT ;  /* 0x000000040800788c */ /* 0x000fcc000bf26270 */
[----:B------:R-:W-:-:S13]  /*4cd0*/  PLOP3.LUT P0, PT, PT, PT, UP1, 0x80, 0x8 ;  /* 0x000000000008781c */ /* 0x000fda0003f0f018 */
[----:B------:R-:W-:Y:S05]  /*4ce0*/  @!P0 EXIT ;  /* 0x000000000000894d */ /* 0x000fea0003800000 */
[----:B------:R-:W-:Y:S01]  /*4cf0*/  BAR.SYNC.DEFER_BLOCKING 0x6, 0xa0 ;  /* 0x0182800000007b1d */ /* 0x000fe20000010000 */
[C---:B------:R-:W-:Y:S01]  /*4d00*/  IMAD.SHL.U32 R4, R101.reuse, 0x40, RZ ;  /* 0x0000004065047824 */ /* 0x040fe200078e00ff */
[----:B------:R-:W-:Y:S01]  /*4d10*/  SHF.R.U32.HI R3, RZ, 0x1, R101 ;  /* 0x00000001ff037819 */ /* 0x000fe20000011665 */
[C---:B------:R-:W-:Y:S01]  /*4d20*/  IMAD.U32 R46, R101.reuse, 0x10000, RZ ;  /* 0x00010000652e7824 */ /* 0x040fe200078e00ff */
[C---:B------:R-:W-:Y:S01]  /*4d30*/  R2P PR, R101.reuse, 0x6 ;  /* 0x0000000665007804 */ /* 0x040fe20000000000 */
[C---:B------:R-:W-:Y:S01]  /*4d40*/  IMAD.SHL.U32 R2, R101.reuse, 0x20, RZ ;  /* 0x0000002065027824 */ /* 0x040fe200078e00ff */
[----:B------:R-:W-:Y:S02]  /*4d50*/  UMOV UR48, 0x400 ;  /* 0x0000040000307882 */ /* 0x000fe40000000000 */
[----:B------:R-:W1:Y:S01]  /*4d60*/  LDC R91, c[0x0][0x370] ;  /* 0x0000dc00ff5b7b82 */ /* 0x000e620000000800 */
[----:B------:R-:W-:Y:S01]  /*4d70*/  ULEA UR48, UR37, UR48, 0x18 ;  /* 0x0000003025307291 */ /* 0x000fe2000f8ec0ff */
[C---:B------:R-:W-:Y:S01]  /*4d80*/  LOP3.LUT R5, R4.reuse, 0x1c0, RZ, 0xc0, !PT ;  /* 0x000001c004057812 */ /* 0x040fe200078ec0ff */
[----:B------:R-:W-:Y:S01]  /*4d90*/  IMAD.SHL.U32 R92, R101, 0x8, RZ ;  /* 0x00000008655c7824 */ /* 0x000fe200078e00ff */
[----:B------:R-:W-:Y:S01]  /*4da0*/  LOP3.LUT R4, R4, 0x200, RZ, 0xc0, !PT ;  /* 0x0000020004047812 */ /* 0x000fe200078ec0ff */
[----:B------:R-:W-:Y:S01]  /*4db0*/  IMAD.MOV.U32 R99, RZ, RZ, 0x20 ;  /* 0x00000020ff637424 */ /* 0x000fe200078e00ff */
[----:B------:R-:W-:Y:S01]  /*4dc0*/  LOP3.LUT R3, R5, 0x8, R3, 0xf8, !PT ;  /* 0x0000000805037812 */ /* 0x000fe200078ef803 */
[----:B------:R-:W-:Y:S01]  /*4dd0*/  UIADD3 UR4, UPT, UPT, UR48, 0x400, URZ ;  /* 0x0000040030047890 */ /* 0x000fe2000fffe0ff */
[----:B------:R-:W2:Y:S01]  /*4de0*/  LDC R42, c[0x0][0xb0c] ;  /* 0x0002c300ff2a7b82 */ /* 0x000ea20000000800 */
[----:B------:R-:W-:Y:S01]  /*4df0*/  LOP3.LUT R46, R46, 0x600000, RZ, 0xc0, !PT ;  /* 0x006000002e2e7812 */ /* 0x000fe200078ec0ff */
[----:B------:R-:W-:Y:S01]  /*4e00*/  IMAD.MOV.U32 R98, RZ, RZ, 0x1 ;  /* 0x00000001ff627424 */ /* 0x000fe200078e00ff */
[----:B------:R-:W-:Y:S01]  /*4e10*/  LOP3.LUT R2, R4, 0xc00, R2, 0xf8, !PT ;  /* 0x00000c0004027812 */ /* 0x000fe200078ef802 */
[----:B------:R-:W-:Y:S01]  /*4e20*/  IMAD.MOV.U32 R45, RZ, RZ, RZ ;  /* 0x000000ffff2d7224 */ /* 0x000fe200078e00ff */
[----:B------:R-:W-:-:S02]  /*4e30*/  LOP3.LUT R92, R3, 0x38, R92, 0x78, !PT ;  /* 0x00000038035c7812 */ /* 0x000fc400078e785c */
[----:B------:R-:W-:Y:S02]  /*4e40*/  CS2R R96, SRZ ;  /* 0x0000000000607805 */ /* 0x000fe4000001ff00 */
[----:B------:R-:W-:Y:S01]  /*4e50*/  SEL R100, R99, 0xffffffe0, !P2 ;  /* 0xffffffe063647807 */ /* 0x000fe20005000000 */
[----:B------:R-:W4:Y:S01]  /*4e60*/  LDC R89, c[0x0][0xb20] ;  /* 0x0002c800ff597b82 */ /* 0x000f220000000800 */
[----:B------:R-:W3:Y:S01]  /*4e70*/  LDS R0, [UR48+0x190] ;  /* 0x00019030ff007984 */ /* 0x000ee20008000800 */
[----:B------:R-:W-:Y:S01]  /*4e80*/  LOP3.LUT R92, R2, R92, RZ, 0xfc, !PT ;  /* 0x0000005c025c7212 */ /* 0x000fe200078efcff */
[----:B------:R-:W-:Y:S01]  /*4e90*/  IMAD.MOV.U32 R104, RZ, RZ, RZ ;  /* 0x000000ffff687224 */ /* 0x000fe200078e00ff */
[----:B------:R-:W-:Y:S01]  /*4ea0*/  LOP3.LUT R101, R101, 0x60, RZ, 0xc0, !PT ;  /* 0x0000006065657812 */ /* 0x000fe200078ec0ff */
[----:B------:R-:W-:Y:S01]  /*4eb0*/  IMAD.U32 R94, RZ, RZ, UR4 ;  /* 0x00000004ff5e7e24 */ /* 0x000fe2000f8e00ff */
[----:B------:R-:W-:Y:S01]  /*4ec0*/  SEL R99, R99, 0xffffffe0, !P1 ;  /* 0xffffffe063637807 */ /* 0x000fe20004800000 */
[----:B------:R-:W1:Y:S01]  /*4ed0*/  LDCU.64 UR52, c[0x0][0x348] ;  /* 0x00006900ff3477ac */ /* 0x000e620008000a00 */
[----:B------:R-:W1:Y:S01]  /*4ee0*/  LDC R41, c[0x0][0xb30] ;  /* 0x0002cc00ff297b82 */ /* 0x000e620000000800 */
[----:B------:R-:W1:Y:S01]  /*4ef0*/  LDCU.64 UR38, c[0x0][0x888] ;  /* 0x00011100ff2677ac */ /* 0x000e620008000a00 */
[----:B------:R-:W1:Y:S06]  /*4f00*/  LDCU.64 UR44, c[0x0][0x890] ;  /* 0x00011200ff2c77ac */ /* 0x000e6c0008000a00 */
[----:B------:R-:W1:Y:S01]  /*4f10*/  LDC.64 R84, c[0x0][0xb10] ;  /* 0x0002c400ff547b82 */ /* 0x000e620000000a00 */
[----:B------:R-:W-:Y:S01]  /*4f20*/  UMOV UR49, URZ ;  /* 0x000000ff00317c82 */ /* 0x000fe20008000000 */
[----:B------:R-:W-:-:S06]  /*4f30*/  UMOV UR51, URZ ;  /* 0x000000ff00337c82 */ /* 0x000fcc0008000000 */
[----:B------:R-:W1:Y:S08]  /*4f40*/  LDC.64 R38, c[0x0][0xb18] ;  /* 0x0002c600ff267b82 */ /* 0x000e700000000a00 */
[----:B------:R-:W1:Y:S08]  /*4f50*/  LDC.64 R36, c[0x0][0xb28] ;  /* 0x0002ca00ff247b82 */ /* 0x000e700000000a00 */
[----:B------:R-:W1:Y:S01]  /*4f60*/  LDC.64 R82, c[0x0][0x8b0] ;  /* 0x00022c00ff527b82 */ /* 0x000e620000000a00 */
[----:B---3--:R-:W-:-:S07]  /*4f70*/  IMAD.IADD R46, R0, 0x1, R46 ;  /* 0x00000001002e7824 */ /* 0x008fce00078e022e */
[----:B------:R-:W3:Y:S08]  /*4f80*/  LDC.64 R80, c[0x0][0x8a8] ;  /* 0x00022a00ff507b82 */ /* 0x000ef00000000a00 */
[----:B--2-4-:R-:W1:Y:S02]  /*4f90*/  LDC R90, c[0x0][0x374] ;  /* 0x0000dd00ff5a7b82 */ /* 0x014e640000000800 */
.L_x_132:
[----:B------:R-:W-:Y:S02]  /*4fa0*/  LEA R0, R104, UR48, 0x3 ;  /* 0x0000003068007c11 */ /* 0x000fe4000f8e18ff */
[----:B------:R-:W-:Y:S02]  /*4fb0*/  SHF.L.U32 R2, R96, 0x1f, RZ ;  /* 0x0000001f60027819 */ /* 0x000fe400000006ff */
[----:B-1----:R-:W-:Y:S02]  /*4fc0*/  LEA R16, R104, UR48, 0x4 ;  /* 0x0000003068107c11 */ /* 0x002fe4000f8e20ff */
[----:B------:R-:W2:Y:S02]  /*4fd0*/  SYNCS.PHASECHK.TRANS64.TRYWAIT P0, [R0+URZ+0xe0], R2 ;  /* 0x0000e002000075a7 */ /* 0x000ea400080011ff */
[----:B--2---:R-:W-:Y:S05]  /*4fe0*/  @!P0 BRA `(.L_x_89) ;  /* 0x0000004c00348947 */ /* 0x004fea0003800000 */
.L_x_190:
[----:B------:R-:W4:Y:S01]  /*4ff0*/  LDC.64 R10, c[0x0][0xb10] ;  /* 0x0002c400ff0a7b82 */ /* 0x000f220000000a00 */
[----:B------:R-:W3:Y:S01]  /*5000*/  LDS.128 R16, [R16+0x170] ;  /* 0x0001700010107984 */ /* 0x000ee20000000c00 */
[----:B-1----:R-:W-:Y:S01]  /*5010*/  ISETP.NE.AND P1, PT, R41, 0x1, PT ;  /* 0x000000012900780c */ /* 0x002fe20003f25270 */
[----:B--2---:R-:W-:Y:S01]  /*5020*/  VIADD R0, R0, 0xf0 ;  /* 0x000000f000007836 */ /* 0x004fe20000000000 */
[----:B------:R-:W-:Y:S04]  /*5030*/  ISETP.GE.AND P0, PT, R40, 0x1, PT ;  /* 0x000000012800780c */ /* 0x000fe80003f06270 */
[----:B------:R-:W1:Y:S01]  /*5040*/  LDC.64 R8, c[0x0][0xb18] ;  /* 0x0002c600ff087b82 */ /* 0x000e620000000a00 */
[----:B------:R-:W-:Y:S01]  /*5050*/  PRMT R0, RZ, 0x654, R0 ;  /* 0x00000654ff007816 */ /* 0x000fe20000000000 */
[----:B------:R-:W-:Y:S01]  /*5060*/  @!PT LDS RZ, [RZ] ;  /* 0x00000000fffff984 */ /* 0x000fe20000000800 */
[----:B------:R-:W-:Y:S01]  /*5070*/  @!PT LDS RZ, [RZ] ;  /* 0x00000000fffff984 */ /* 0x000fe20000000800 */
[----:B------:R-:W-:Y:S01]  /*5080*/  @!PT LDS RZ, [RZ] ;  /* 0x00000000fffff984 */ /* 0x000fe20000000800 */
[----:B------:R-:W-:Y:S01]  /*5090*/  @!PT LDS RZ, [RZ] ;  /* 0x00000000fffff984 */ /* 0x000fe20000000800 */
[----:B------:R2:W-:Y:S06]  /*50a0*/  MEMBAR.ALL.CTA ;  /* 0x0000000000007992 */ /* 0x0005ec0000008000 */
[----:B--2---:R-:W2:Y:S01]  /*50b0*/  FENCE.VIEW.ASYNC.S ;  /* 0x00000000000073c6 */ /* 0x004ea20000000000 */
[----:B------:R-:W1:Y:S08]  /*50c0*/  @!P1 LDC R12, c[0x0][0xb20] ;  /* 0x0002c800ff0c9b82 */ /* 0x000e700000000800 */
[----:B------:R-:W1:Y:S01]  /*50d0*/  @!P1 LDC R7, c[0x0][0xb0c] ;  /* 0x0002c300ff079b82 */ /* 0x000e620000000800 */
[----:B--2---:R2:W-:Y:S01]  /*50e0*/  SYNCS.ARRIVE.TRANS64.RED.A1T0 RZ, [R0+URZ], RZ ;  /* 0x000000ff00ff79a7 */ /* 0x0045e200081004ff */
[----:B---3--:R-:W-:Y:S04]  /*50f0*/  LOP3.LUT P4, RZ, R18, 0x1, RZ, 0xc0, !PT ;  /* 0x0000000112ff7812 */ /* 0x008fe8000788c0ff */
[----:B------:R-:W-:Y:S09]  /*5100*/  P2R R102, PR, RZ, 0x10 ;  /* 0x00000010ff667803 */ /* 0x000ff20000000000 */
[----:B------:R-:W-:Y:S02]  /*5110*/  @P4 MOV R44, R16 ;  /* 0x00000010002c4202 */ /* 0x000fe40000000f00 */
[----:B------:R-:W-:Y:S01]  /*5120*/  @P4 LOP3.LUT R43, R17, 0xffff, RZ, 0xc0, !PT ;  /* 0x0000ffff112b4812 */ /* 0x000fe200078ec0ff */
[----:B--2-4-:R-:W-:Y:S06]  /*5130*/  @!P0 BRA `(.L_x_90) ;  /* 0x0000000000a48947 */ /* 0x014fec0003800000 */
[----:B------:R-:W-:Y:S01]  /*5140*/  IMAD.HI.U32 R0, R90, R39, RZ ;  /* 0x000000275a007227 */ /* 0x000fe200078e00ff */
[----:B------:R-:W-:Y:S02]  /*5150*/  ISETP.NE.AND P0, PT, R38, 0x1, PT ;  /* 0x000000012600780c */ /* 0x000fe40003f05270 */
[----:B------:R-:W-:Y:S01]  /*5160*/  ISETP.NE.AND P2, PT, R40, 0x1, PT ;  /* 0x000000012800780c */ /* 0x000fe20003f45270 */
[----:B------:R-:W-:Y:S01]  /*5170*/  IMAD.HI.U32 R4, R91, R84, RZ ;  /* 0x000000545b047227 */ /* 0x000fe200078e00ff */
[----:B------:R-:W-:Y:S02]  /*5180*/  SHF.R.U32.HI R0, RZ, R89, R0 ;  /* 0x00000059ff007219 */ /* 0x000fe40000011600 */
[----:B------:R-:W-:Y:S01]  /*5190*/  ISETP.NE.AND P3, PT, R42, 0x1, PT ;  /* 0x000000012a00780c */ /* 0x000fe20003f65270 */
[----:B------:R-:W-:Y:S01]  /*51a0*/  IMAD.HI.U32 R6, R43, R39, RZ ;  /* 0x000000272b067227 */ /* 0x000fe200078e00ff */
[-C--:B------:R-:W-:Y:S02]  /*51b0*/  SHF.R.U32.HI R4, RZ, R85.reuse, R4 ;  /* 0x00000055ff047219 */ /* 0x080fe40000011604 */
[----:B------:R-:W-:Y:S01]  /*51c0*/  SEL R0, R90, R0, !P0 ;  /* 0x000000005a007207 */ /* 0x000fe20004000000 */
[----:B------:R-:W-:Y:S01]  /*51d0*/  IMAD.HI.U32 R5, R44, R84, RZ ;  /* 0x000000542c057227 */ /* 0x000fe200078e00ff */
[----:B------:R-:W-:Y:S03]  /*51e0*/  SEL R4, R91, R4, !P3 ;  /* 0x000000045b047207 */ /* 0x000fe60005800000 */
[-C--:B------:R-:W-:Y:S01]  /*51f0*/  IMAD.HI.U32 R3, R0, R36.reuse, RZ ;  /* 0x0000002400037227 */ /* 0x080fe200078e00ff */
[----:B------:R-:W-:Y:S03]  /*5200*/  SHF.R.U32.HI R5, RZ, R85, R5 ;  /* 0x00000055ff057219 */ /* 0x000fe60000011605 */
[----:B------:R-:W-:Y:S01]  /*5210*/  IMAD.HI.U32 R2, R4, R36, RZ ;  /* 0x0000002404027227 */ /* 0x000fe200078e00ff */
[----:B------:R-:W-:Y:S02]  /*5220*/  @P2 SHF.R.U32.HI R0, RZ, R37, R3 ;  /* 0x00000025ff002219 */ /* 0x000fe40000011603 */
[----:B------:R-:W-:Y:S02]  /*5230*/  SHF.R.U32.HI R3, RZ, R89, R6 ;  /* 0x00000059ff037219 */ /* 0x000fe40000011606 */
[----:B------:R-:W-:Y:S01]  /*5240*/  @P2 SHF.R.U32.HI R4, RZ, R37, R2 ;  /* 0x00000025ff042219 */ /* 0x000fe20000011602 */
[----:B------:R-:W-:Y:S01]  /*5250*/  IMAD R0, R40, R0, RZ ;  /* 0x0000000028007224 */ /* 0x000fe200078e02ff */
[----:B------:R-:W-:Y:S02]  /*5260*/  SEL R3, R43, R3, !P0 ;  /* 0x000000032b037207 */ /* 0x000fe40004000000 */
[----:B------:R-:W-:Y:S01]  /*5270*/  SEL R2, R44, R5, !P3 ;  /* 0x000000052c027207 */ /* 0x000fe20005800000 */
[----:B------:R-:W-:Y:S01]  /*5280*/  IMAD R5, R40, R4, RZ ;  /* 0x0000000428057224 */ /* 0x000fe200078e02ff */
[C---:B------:R-:W-:Y:S01]  /*5290*/  ISETP.GE.AND P0, PT, R3.reuse, R0, PT ;  /* 0x000000000300720c */ /* 0x040fe20003f06270 */
[C---:B------:R-:W-:Y:S03]  /*52a0*/  IMAD.HI.U32 R0, R3.reuse, R36, RZ ;  /* 0x0000002403007227 */ /* 0x040fe600078e00ff */
[C---:B------:R-:W-:Y:S02]  /*52b0*/  ISETP.GE.OR P0, PT, R2.reuse, R5, P0 ;  /* 0x000000050200720c */ /* 0x040fe40000706670 */
[----:B------:R-:W-:Y:S04]  /*52c0*/  SHF.R.U32.HI R0, RZ, R37, R0 ;  /* 0x00000025ff007219 */ /* 0x000fe80000011600 */
[C---:B------:R-:W-:Y:S05]  /*52d0*/  SEL R6, R3.reuse, R0, !P2 ;  /* 0x0000000003067207 */ /* 0x040fea0005000000 */
        /* <DEDUP_REMOVED lines=14> */
[----:B------:R-:W-:Y:S07]  /*53c0*/  IMAD R43, R3, R38, R43 ;  /* 0x00000026032b7224 */ /* 0x000fee00078e022b */
.L_x_90:
[----:B-1----:R-:W-:Y:S01]  /*53d0*/  @!P1 ISETP.NE.AND P0, PT, R8, 0x1, PT ;  /* 0x000000010800980c */ /* 0x002fe20003f05270 */
[----:B------:R-:W-:Y:S01]  /*53e0*/  @!P1 IMAD.HI.U32 R2, R43, R9, RZ ;  /* 0x000000092b029227 */ /* 0x000fe200078e00ff */
[----:B------:R-:W-:Y:S01]  /*53f0*/  R2UR UR42, R15 ;  /* 0x000000000f2a72ca */ /* 0x000fe200000e0000 */
[----:B------:R-:W-:Y:S01]  /*5400*/  BSSY.RECONVERGENT B6, `(.L_x_91) ;  /* 0x0000031000067945 */ /* 0x000fe20003800200 */
[----:B------:R-:W-:Y:S01]  /*5410*/  R2UR UR41, R14 ;  /* 0x000000000e2972ca */ /* 0x000fe200000e0000 */
[----:B------:R-:W-:Y:S01]  /*5420*/  @!P1 IMAD.HI.U32 R0, R44, R10, RZ ;  /* 0x0000000a2c009227 */ /* 0x000fe200078e00ff */
[----:B------:R-:W-:Y:S02]  /*5430*/  @!P1 SHF.R.U32.HI R2, RZ, R12, R2 ;  /* 0x0000000cff029219 */ /* 0x000fe40000011602 */
[----:B------:R-:W-:Y:S01]  /*5440*/  @!P1 ISETP.NE.AND P2, PT, R7, 0x1, PT ;  /* 0x000000010700980c */ /* 0x000fe20003f45270 */
[----:B------:R-:W-:Y:S01]  /*5450*/  VIADD R104, R104, 0x1 ;  /* 0x0000000168687836 */ /* 0x000fe20000000000 */
[----:B------:R-:W-:Y:S02]  /*5460*/  @!P1 SEL R2, R43, R2, !P0 ;  /* 0x000000022b029207 */ /* 0x000fe40004000000 */
[----:B------:R-:W-:Y:S02]  /*5470*/  @!P1 SHF.R.U32.HI R0, RZ, R11, R0 ;  /* 0x0000000bff009219 */ /* 0x000fe40000011600 */
[----:B------:R-:W-:Y:S01]  /*5480*/  LOP3.LUT P0, RZ, R94, 0x3f0, RZ, 0xc0, !PT ;  /* 0x000003f05eff7812 */ /* 0x000fe2000780c0ff */
[----:B------:R-:W-:Y:S01]  /*5490*/  USHF.L.U32 UR42, UR42, 0x6, URZ ;  /* 0x000000062a2a7899 */ /* 0x000fe200080006ff */
[----:B------:R-:W-:Y:S01]  /*54a0*/  @!P1 SEL R3, R44, R0, !P2 ;  /* 0x000000002c039207 */ /* 0x000fe20005000000 */
[----:B------:R-:W-:Y:S01]  /*54b0*/  USHF.L.U32 UR41, UR41, 0x8, URZ ;  /* 0x0000000829297899 */ /* 0x000fe200080006ff */
[----:B------:R-:W-:Y:S03]  /*54c0*/  @P4 SHF.R.U32.HI R95, RZ, 0x10, R17 ;  /* 0x00000010ff5f4819 */ /* 0x000fe60000011611 */
[----:B------:R-:W-:Y:S02]  /*54d0*/  @!P1 IMAD.IADD R0, R2, 0x1, -R3 ;  /* 0x0000000102009824 */ /* 0x000fe400078e0a03 */
[----:B------:R-:W-:Y:S02]  /*54e0*/  @!P1 IMAD.IADD R2, R3, 0x1, -R2 ;  /* 0x0000000103029824 */ /* 0x000fe400078e0a02 */
[----:B------:R-:W-:Y:S02]  /*54f0*/  @!P1 IMAD R44, R0, R7, R44 ;  /* 0x00000007002c9224 */ /* 0x000fe400078e022c */
[----:B------:R-:W-:Y:S01]  /*5500*/  @!P1 IMAD R43, R2, R8, R43 ;  /* 0x00000008022b9224 */ /* 0x000fe200078e022b */
[----:B------:R-:W-:Y:S06]  /*5510*/  @!P0 BRA `(.L_x_92) ;  /* 0x00000000007c8947 */ /* 0x000fec0003800000 */
[----:B------:R-:W1:Y:S01]  /*5520*/  LDCU.64 UR8, c[0x4][0x80] ;  /* 0x01001000ff0877ac */ /* 0x000e620008000a00 */
[----:B------:R-:W-:Y:S01]  /*5530*/  MOV R2, 0x0 ;  /* 0x0000000000027802 */ /* 0x000fe20000000f00 */
[----:B------:R-:W-:Y:S02]  /*5540*/  HFMA2 R12, -RZ, RZ, 0, 5.9604644775390625e-08 ;  /* 0x00000001ff0c7431 */ /* 0x000fe400000001ff */
[----:B------:R-:W-:Y:S01]  /*5550*/  IMAD.MOV.U32 R8, RZ, RZ, 0x70 ;  /* 0x00000070ff087424 */ /* 0x000fe200078e00ff */
[----:B------:R2:W3:Y:S01]  /*5560*/  LDC.64 R14, c[0x4][R2] ;  /* 0x01000000020e7b82 */ /* 0x0004e20000000a00 */
[----:B------:R-:W4:Y:S01]  /*5570*/  LDCU.64 UR6, c[0x4][0x88] ;  /* 0x01001100ff0677ac */ /* 0x000f220008000a00 */
[----:B------:R-:W-:Y:S01]  /*5580*/  IMAD.MOV.U32 R13, RZ, RZ, RZ ;  /* 0x000000ffff0d7224 */ /* 0x000fe200078e00ff */
[----:B------:R-:W2:Y:S01]  /*5590*/  LDCU.64 UR4, c[0x4][0x8] ;  /* 0x01000100ff0477ac */ /* 0x000ea20008000a00 */
[----:B-1----:R-:W-:Y:S01]  /*55a0*/  MOV R5, UR9 ;  /* 0x0000000900057c02 */ /* 0x002fe20008000f00 */
[----:B------:R-:W-:Y:S01]  /*55b0*/  IMAD.U32 R4, RZ, RZ, UR8 ;  /* 0x00000008ff047e24 */ /* 0x000fe2000f8e00ff */
[----:B----4-:R-:W-:Y:S01]  /*55c0*/  MOV R7, UR7 ;  /* 0x0000000700077c02 */ /* 0x010fe20008000f00 */
[----:B------:R-:W-:Y:S01]  /*55d0*/  IMAD.U32 R6, RZ, RZ, UR6 ;  /* 0x00000006ff067e24 */ /* 0x000fe2000f8e00ff */
[----:B--2---:R-:W-:Y:S01]  /*55e0*/  MOV R11, UR5 ;  /* 0x00000005000b7c02 */ /* 0x004fe20008000f00 */
[----:B------:R-:W-:Y:S02]  /*55f0*/  IMAD.U32 R10, RZ, RZ, UR4 ;  /* 0x00000004ff0a7e24 */ /* 0x000fe4000f8e00ff */
[----:B------:R-:W-:Y:S07]  /*5600*/  LEPC R20, `(.L_x_93) ;  /* 0x000000001014794e */ /* 0x000fee0000000000 */
[----:B---3-5:R-:W-:Y:S05]  /*5610*/  CALL.ABS.NOINC R14 ;  /* 0x000000000e007343 */ /* 0x028fea0003c00000 */
.L_x_93:
[----:B------:R-:W1:Y:S01]  /*5620*/  LDCU.64 UR8, c[0x4][0x80] ;  /* 0x01001000ff0877ac */ /* 0x000e620008000a00 */
[----:B------:R-:W2:Y:S01]  /*5630*/  LDC.64 R2, c[0x4][R2] ;  /* 0x0100000002027b82 */ /* 0x000ea20000000a00 */
[----:B------:R-:W-:Y:S02]  /*5640*/  HFMA2 R12, -RZ, RZ, 0, 5.9604644775390625e-08 ;  /* 0x00000001ff0c7431 */ /* 0x000fe400000001ff */
[----:B------:R-:W-:Y:S02]  /*5650*/  IMAD.MOV.U32 R8, RZ, RZ, 0x70 ;  /* 0x00000070ff087424 */ /* 0x000fe400078e00ff */
[----:B------:R-:W-:Y:S01]  /*5660*/  IMAD.MOV.U32 R13, RZ, RZ, RZ ;  /* 0x000000ffff0d7224 */ /* 0x000fe200078e00ff */
[----:B------:R-:W3:Y:S01]  /*5670*/  LDCU.64 UR6, c[0x4][0x88] ;  /* 0x01001100ff0677ac */ /* 0x000ee20008000a00 */
[----:B------:R-:W4:Y:S01]  /*5680*/  LDCU.64 UR4, c[0x4][0x8] ;  /* 0x01000100ff0477ac */ /* 0x000f220008000a00 */
[----:B-1----:R-:W-:Y:S02]  /*5690*/  MOV R4, UR8 ;  /* 0x0000000800047c02 */ /* 0x002fe40008000f00 */
[----:B------:R-:W-:Y:S02]  /*56a0*/  MOV R5, UR9 ;  /* 0x0000000900057c02 */ /* 0x000fe40008000f00 */
[----:B---3--:R-:W-:Y:S01]  /*56b0*/  MOV R7, UR7 ;  /* 0x0000000700077c02 */ /* 0x008fe20008000f00 */
[----:B------:R-:W-:Y:S01]  /*56c0*/  IMAD.U32 R6, RZ, RZ, UR6 ;  /* 0x00000006ff067e24 */ /* 0x000fe2000f8e00ff */
[----:B----4-:R-:W-:Y:S01]  /*56d0*/  MOV R11, UR5 ;  /* 0x00000005000b7c02 */ /* 0x010fe20008000f00 */
[----:B------:R-:W-:Y:S02]  /*56e0*/  IMAD.U32 R10, RZ, RZ, UR4 ;  /* 0x00000004ff0a7e24 */ /* 0x000fe4000f8e00ff */
[----:B------:R-:W-:Y:S07]  /*56f0*/  LEPC R20, `(.L_x_92) ;  /* 0x000000001014794e */ /* 0x000fee0000000000 */
[----:B--2---:R-:W-:Y:S05]  /*5700*/  CALL.ABS.NOINC R2 ;  /* 0x0000000002007343 */ /* 0x004fea0003c00000 */
.L_x_92:
[----:B------:R-:W-:Y:S05]  /*5710*/  BSYNC.RECONVERGENT B6 ;  /* 0x0000000000067941 */ /* 0x000fea0003800200 */
.L_x_91:
[----:B------:R-:W-:Y:S01]  /*5720*/  ISETP.NE.U32.AND P4, PT, R82, RZ, PT ;  /* 0x000000ff5200720c */ /* 0x000fe20003f85070 */
[----:B------:R-:W-:Y:S01]  /*5730*/  UISETP.NE.AND UP2, UPT, UR50, URZ, UPT ;  /* 0x000000ff3200728c */ /* 0x000fe2000bf45270 */
[----:B------:R-:W-:Y:S01]  /*5740*/  ISETP.NE.U32.AND P2, PT, RZ, UR38, PT ;  /* 0x00000026ff007c0c */ /* 0x000fe2000bf45070 */
[----:B------:R-:W-:Y:S01]  /*5750*/  UISETP.NE.U32.AND UP1, UPT, UR44, URZ, UPT ;  /* 0x000000ff2c00728c */ /* 0x000fe2000bf25070 */
[----:B------:R-:W-:Y:S01]  /*5760*/  ISETP.NE.AND.EX P4, PT, R83, RZ, PT, P4 ;  /* 0x000000ff5300720c */ /* 0x000fe20003f85340 */
[----:B------:R-:W-:Y:S01]  /*5770*/  UPLOP3.LUT UP0, UPT, UPT, UPT, UPT, 0x40, 0x4 ;  /* 0x000000000004789c */ /* 0x000fe20003f0e870 */
[----:B------:R-:W-:Y:S01]  /*5780*/  ISETP.NE.AND.EX P2, PT, RZ, UR39, PT, P2 ;  /* 0x00000027ff007c0c */ /* 0x000fe2000bf45320 */
[----:B------:R-:W-:Y:S01]  /*5790*/  UISETP.NE.AND.EX UP1, UPT, UR45, URZ, UPT, UP1 ;  /* 0x000000ff2d00728c */ /* 0x000fe2000bf25310 */
[----:B------:R-:W-:Y:S04]  /*57a0*/  PLOP3.LUT P1, PT, PT, PT, UP2, 0x80, 0x8 ;  /* 0x000000000008781c */ /* 0x000fe80003f2f028 */
[----:B------:R-:W-:Y:S06]  /*57b0*/  @UP2 UPLOP3.LUT UP0, UPT, UPT, UPT, UP1, 0x80, 0x8 ;  /* 0x000000000008289c */ /* 0x000fec0003f0f010 */
[----:B------:R-:W-:Y:S01]  /*57c0*/  PLOP3.LUT P0, PT, PT, PT, UP0, 0x80, 0x8 ;  /* 0x000000000008781c */ /* 0x000fe20003f0f008 */
[----:B------:R-:W-:Y:S01]  /*57d0*/  @!UPT UIADD3 URZ, UPT, UPT, URZ, URZ, URZ ;  /* 0x000000fffffff290 */ /* 0x000fe2000fffe0ff */
[----:B------:R-:W-:Y:S11]  /*57e0*/  BRA.U !UP1, `(.L_x_94) ;  /* 0x0000000109387547 */ /* 0x000ff6000b800000 */
[----:B------:R-:W-:Y:S01]  /*57f0*/  UISETP.NE.U32.AND UP0, UPT, UR38, URZ, UPT ;  /* 0x000000ff2600728c */ /* 0x000fe2000bf05070 */
[----:B------:R-:W-:Y:S02]  /*5800*/  HFMA2 R0, -RZ, RZ, 0, 5.9604644775390625e-08 ;  /* 0x00000001ff007431 */ /* 0x000fe400000001ff */
[----:B------:R-:W-:Y:S01]  /*5810*/  IMAD.MOV.U32 R88, RZ, RZ, 0x1 ;  /* 0x00000001ff587424 */ /* 0x000fe200078e00ff */
[----:B------:R-:W-:Y:S06]  /*5820*/  UISETP.NE.AND.EX UP0, UPT, UR39, URZ, UPT, UP0 ;  /* 0x000000ff2700728c */ /* 0x000fec000bf05300 */
[----:B------:R-:W-:Y:S05]  /*5830*/  PLOP3.LUT P3, PT, PT, PT, UP0, 0x80, 0x8 ;  /* 0x000000000008781c */ /* 0x000fea0003f6f008 */
[----:B------:R-:W1:Y:S01]  /*5840*/  @UP0 LDCU.64 UR6, c[0x0][0x888] ;  /* 0x00011100ff0607ac */ /* 0x000e620008000a00 */
[----:B------:R-:W-:Y:S07]  /*5850*/  @UP0 UIMAD UR4, UR36, UR44, URZ ;  /* 0x0000002c240402a4 */ /* 0x000fee000f8e02ff */
[----:B------:R-:W-:Y:S01]  /*5860*/  @!P3 PRMT R88, R0, 0x7610, R88 ;  /* 0x000076100058b816 */ /* 0x000fe20000000058 */
[----:B-1----:R-:W-:Y:S03]  /*5870*/  @UP0 UIMAD.WIDE UR6, UR4, 0x4, UR6 ;  /* 0x00000004040608a5 */ /* 0x002fe6000f8e0206 */
[----:B------:R-:W1:Y:S03]  /*5880*/  @!UP0 LDCU UR4, c[0x0][0x880] ;  /* 0x00011000ff0487ac */ /* 0x000e660008000800 */
[----:B------:R-:W-:Y:S01]  /*5890*/  IMAD.U32 R2, RZ, RZ, UR6 ;  /* 0x00000006ff027e24 */ /* 0x000fe2000f8e00ff */
[----:B------:R-:W-:Y:S05]  /*58a0*/  MOV R3, UR7 ;  /* 0x0000000700037c02 */ /* 0x000fea0008000f00 */
[----:B-----5:R2:W5:Y:S02]  /*58b0*/  @P3 LDG.E R49, desc[UR46][R2.64] ;  /* 0x0000002e02313981 */ /* 0x020564000c1e1900 */
[----:B-12---:R-:W-:Y:S02]  /*58c0*/  @!P3 IMAD.U32 R49, RZ, RZ, UR4 ;  /* 0x00000004ff31be24 */ /* 0x006fe4000f8e00ff */
.L_x_94:
[----:B------:R-:W-:Y:S05]  /*58d0*/  @!P4 BRA `(.L_x_95) ;  /* 0x000000000020c947 */ /* 0x000fea0003800000 */
[----:B------:R-:W-:Y:S04]  /*58e0*/  ISETP.NE.U32.AND P3, PT, R80, RZ, PT ;  /* 0x000000ff5000720c */ /* 0x000fe80003f65070 */
[----:B------:R-:W-:Y:S11]  /*58f0*/  ISETP.NE.AND.EX P3, PT, R81, RZ, PT, P3 ;  /* 0x000000ff5100720c */ /* 0x000ff60003f65330 */
[----:B------:R-:W-:Y:S02]  /*5900*/  @!UPT UIADD3 URZ, UPT, UPT, URZ, URZ, URZ ;  /* 0x000000fffffff290 */ /* 0x000fe4000fffe0ff */
[----:B------:R-:W1:Y:S01]  /*5910*/  @P3 LDC.64 R2, c[0x0][0x8a8] ;  /* 0x00022a00ff023b82 */ /* 0x000e620000000a00 */
[----:B------:R-:W-:Y:S04]  /*5920*/  @P3 IMAD R0, R82, UR36, RZ ;  /* 0x0000002452003c24 */ /* 0x000fe8000f8e02ff */
[----:B-1----:R-:W-:Y:S05]  /*5930*/  @P3 IMAD.WIDE R2, R0, 0x4, R2 ;  /* 0x0000000400023825 */ /* 0x002fea00078e0202 */
[----:B-----5:R1:W5:Y:S02]  /*5940*/  @P3 LDG.E R47, desc[UR46][R2.64] ;  /* 0x0000002e022f3981 */ /* 0x020364000c1e1900 */
[----:B-1----:R-:W2:Y:S02]  /*5950*/  @!P3 LDC R47, c[0x0][0x8a0] ;  /* 0x00022800ff2fbb82 */ /* 0x002ea40000000800 */
.L_x_95:
[----:B-----5:R-:W-:Y:S01]  /*5960*/  FSETP.NEU.AND P3, PT, R49, RZ, PT ;  /* 0x000000ff3100720b */ /* 0x020fe20003f6d000 */
[----:B------:R-:W-:Y:S01]  /*5970*/  IMAD.SHL.U32 R66, R92, 0x2, RZ ;  /* 0x000000025c427824 */ /* 0x000fe200078e00ff */
[----:B------:R-:W-:Y:S01]  /*5980*/  SEL R4, RZ, 0xffffffff, P2 ;  /* 0xffffffffff047807 */ /* 0x000fe20001000000 */
[----:B------:R-:W-:Y:S01]  /*5990*/  BSSY B1, `(.L_x_96) ;  /* 0x0000043000017945 */ /* 0x000fe20003800000 */
[----:B------:R-:W-:Y:S01]  /*59a0*/  @P1 LOP3.LUT P2, RZ, R88, 0xff, RZ, 0xc0, !PT ;  /* 0x000000ff58ff1812 */ /* 0x000fe2000784c0ff */
[----:B------:R-:W-:Y:S01]  /*59b0*/  VIADD R107, R66, UR48 ;  /* 0x00000030426b7c36 */ /* 0x000fe20008000000 */
[----:B------:R-:W-:Y:S01]  /*59c0*/  @P1 SEL R0, RZ, 0xffffffff, P3 ;  /* 0xffffffffff001807 */ /* 0x000fe20001800000 */
[----:B------:R-:W-:Y:S01]  /*59d0*/  IMAD.MOV.U32 R67, RZ, RZ, 0x1 ;  /* 0x00000001ff437424 */ /* 0x000fe200078e00ff */
[----:B------:R-:W-:Y:S01]  /*59e0*/  LOP3.LUT R98, R98, 0x1, RZ, 0x3c, !PT ;  /* 0x0000000162627812 */ /* 0x000fe200078e3cff */
[----:B------:R-:W-:Y:S01]  /*59f0*/  IMAD.MOV.U32 R65, RZ, RZ, RZ ;  /* 0x000000ffff417224 */ /* 0x000fe200078e00ff */
[----:B------:R-:W-:Y:S02]  /*5a00*/  @P0 SEL R0, R4, R0, !P2 ;  /* 0x0000000004000207 */ /* 0x000fe40005000000 */
[----:B------:R-:W-:Y:S02]  /*5a10*/  CS2R R78, SRZ ;  /* 0x00000000004e7805 */ /* 0x000fe4000001ff00 */
[----:B------:R-:W-:Y:S02]  /*5a20*/  LEA R64, R45, UR48, 0x3 ;  /* 0x000000302d407c11 */ /* 0x000fe4000f8e18ff */
[----:B------:R-:W-:Y:S02]  /*5a30*/  CS2R R76, SRZ ;  /* 0x00000000004c7805 */ /* 0x000fe4000001ff00 */
[----:B------:R-:W-:Y:S02]  /*5a40*/  @P1 LOP3.LUT R0, R0, 0x1, RZ, 0xc0, !PT ;  /* 0x0000000100001812 */ /* 0x000fe400078ec0ff */
[----:B------:R-:W-:Y:S02]  /*5a50*/  CS2R R70, SRZ ;  /* 0x0000000000467805 */ /* 0x000fe4000001ff00 */
[----:B------:R-:W-:Y:S02]  /*5a60*/  SHF.L.U32 R2, R97, 0x1f, RZ ;  /* 0x0000001f61027819 */ /* 0x000fe400000006ff */
[----:B------:R-:W-:Y:S02]  /*5a70*/  CS2R R68, SRZ ;  /* 0x0000000000447805 */ /* 0x000fe4000001ff00 */
[----:B------:R-:W-:Y:S02]  /*5a80*/  ISETP.NE.U32.OR P6, PT, R0, 0x1, !P1 ;  /* 0x000000010000780c */ /* 0x000fe40004fc5470 */
[----:B------:R-:W-:Y:S02]  /*5a90*/  CS2R R62, SRZ ;  /* 0x00000000003e7805 */ /* 0x000fe4000001ff00 */
[----:B------:R-:W-:Y:S02]  /*5aa0*/  PLOP3.LUT P2, PT, PT, PT, UP1, 0x80, 0x8 ;  /* 0x000000000008781c */ /* 0x000fe40003f4f018 */
[----:B------:R-:W-:Y:S02]  /*5ab0*/  CS2R R60, SRZ ;  /* 0x00000000003c7805 */ /* 0x000fe4000001ff00 */
[----:B------:R-:W-:Y:S02]  /*5ac0*/  LEA.HI R48, R45, R45, RZ, 0x1 ;  /* 0x0000002d2d307211 */ /* 0x000fe400078f08ff */
[----:B------:R-:W-:Y:S02]  /*5ad0*/  CS2R R58, SRZ ;  /* 0x00000000003a7805 */ /* 0x000fe4000001ff00 */
[----:B------:R-:W-:Y:S02]  /*5ae0*/  LOP3.LUT P4, R103, R88, 0xff, RZ, 0xc0, !PT ;  /* 0x000000ff58677812 */ /* 0x000fe4000788c0ff */
[----:B------:R-:W-:Y:S02]  /*5af0*/  CS2R R56, SRZ ;  /* 0x0000000000387805 */ /* 0x000fe4000001ff00 */
[----:B------:R-:W-:Y:S01]  /*5b00*/  SEL R3, RZ, 0xffffffff, P3 ;  /* 0xffffffffff037807 */ /* 0x000fe20001800000 */
[----:B------:R-:W-:Y:S01]  /*5b10*/  VIADD R108, R107, 0x400 ;  /* 0x000004006b6c7836 */ /* 0x000fe20000000000 */
[----:B------:R-:W-:Y:S01]  /*5b20*/  P2R R105, PR, RZ, 0x40 ;  /* 0x00000040ff697803 */ /* 0x000fe20000000000 */
[----:B------:R-:W-:Y:S01]  /*5b30*/  IMAD.IADD R106, R99, 0x1, R107 ;  /* 0x00000001636a7824 */ /* 0x000fe200078e026b */
[----:B------:R-:W-:Y:S02]  /*5b40*/  @P6 SHF.L.U32 R0, R98, 0x1f, RZ ;  /* 0x0000001f62006819 */ /* 0x000fe400000006ff */
[----:B------:R-:W-:Y:S02]  /*5b50*/  @P2 SEL R3, R4, R3, !P4 ;  /* 0x0000000304032207 */ /* 0x000fe40006000000 */
[----:B------:R1:W3:Y:S02]  /*5b60*/  @P6 SYNCS.PHASECHK.TRANS64.TRYWAIT P1, [UR48+0x90], R0 ;  /* 0x00009000ff0065a7 */ /* 0x0002e40008021130 */
[----:B------:R-:W-:Y:S04]  /*5b70*/  LOP3.LUT R3, R3, 0x1, RZ, 0xc0, !PT ;  /* 0x0000000103037812 */ /* 0x000fe800078ec0ff */
[----:B------:R-:W-:Y:S04]  /*5b80*/  ISETP.NE.U32.AND P5, PT, R3, 0x1, PT ;  /* 0x000000010300780c */ /* 0x000fe80003fa5070 */
[----:B------:R-:W-:Y:S01]  /*5b90*/  P2R R72, PR, RZ, 0x20 ;  /* 0x00000020ff487803 */ /* 0x000fe20000000000 */
[----:B------:R4:W2:Y:S01]  /*5ba0*/  SYNCS.PHASECHK.TRANS64.TRYWAIT P0, [R64+URZ+0x100], R2 ;  /* 0x00010002400075a7 */ /* 0x0008a200080011ff */
[C---:B-1----:R-:W-:Y:S01]  /*5bb0*/  IMAD.SHL.U32 R0, R48.reuse, 0x80, RZ ;  /* 0x0000008030007824 */ /* 0x042fe200078e00ff */
[----:B------:R-:W-:Y:S04]  /*5bc0*/  LOP3.LUT R48, R48, 0xffe, RZ, 0xc0, !PT ;  /* 0x00000ffe30307812 */ /* 0x000fe800078ec0ff */
[----:B------:R-:W-:Y:S01]  /*5bd0*/  LOP3.LUT R0, R0, 0xffffff00, RZ, 0xc0, !PT ;  /* 0xffffff0000007812 */ /* 0x000fe200078ec0ff */
[----:B------:R-:W-:Y:S04]  /*5be0*/  IMAD.IADD R48, R45, 0x1, -R48 ;  /* 0x000000012d307824 */ /* 0x000fe800078e0a30 */
[----:B------:R-:W-:Y:S04]  /*5bf0*/  IMAD.IADD R0, R46, 0x1, R0 ;  /* 0x000000012e007824 */ /* 0x000fe800078e0200 */
[----:B------:R-:W-:Y:S01]  /*5c00*/  IMAD R48, R48, 0x100000, R0 ;  /* 0x0010000030307824 */ /* 0x000fe200078e0200 */
[----:B---3--:R-:W-:Y:S01]  /*5c10*/  @P6 SEL R67, RZ, 0x1, !P1 ;  /* 0x00000001ff436807 */ /* 0x008fe20004800000 */
[----:B----4-:R-:W-:Y:S06]  /*5c20*/  @!P6 BRA `(.L_x_97) ;  /* 0x000000000064e947 */ /* 0x010fec0003800000 */
[----:B------:R-:W-:Y:S01]  /*5c30*/  @P5 IMAD R5, R100, 0x2, R108 ;  /* 0x0000000264055824 */ /* 0x000fe200078e026c */
[----:B------:R-:W-:Y:S01]  /*5c40*/  ISETP.NE.AND P1, PT, R67, RZ, PT ;  /* 0x000000ff4300720c */ /* 0x000fe20003f25270 */
[----:B------:R-:W-:Y:S01]  /*5c50*/  IMAD.MOV.U32 R78, RZ, RZ, RZ ;  /* 0x000000ffff4e7224 */ /* 0x000fe200078e00ff */
[----:B------:R-:W-:Y:S01]  /*5c60*/  BSSY B0, `(.L_x_98) ;  /* 0x000000d000007945 */ /* 0x000fe20003800000 */
[----:B------:R-:W-:Y:S01]  /*5c70*/  @P5 IMAD.IADD R4, R99, 0x1, R5 ;  /* 0x0000000163045824 */ /* 0x000fe200078e0205 */
[----:B------:R-:W-:Y:S02]  /*5c80*/  CS2R R70, SRZ ;  /* 0x0000000000467805 */ /* 0x000fe4000001ff00 */
[----:B------:R-:W-:Y:S02]  /*5c90*/  CS2R R68, SRZ ;  /* 0x0000000000447805 */ /* 0x000fe4000001ff00 */
[----:B------:R-:W-:Y:S02]  /*5ca0*/  CS2R R76, SRZ ;  /* 0x00000000004c7805 */ /* 0x000fe4000001ff00 */
[----:B------:R-:W-:Y:S02]  /*5cb0*/  CS2R R58, SRZ ;  /* 0x00000000003a7805 */ /* 0x000fe4000001ff00 */
[----:B------:R-:W-:Y:S02]  /*5cc0*/  CS2R R56, SRZ ;  /* 0x0000000000387805 */ /* 0x000fe4000001ff00 */
[----:B------:R-:W-:Y:S02]  /*5cd0*/  CS2R R62, SRZ ;  /* 0x00000000003e7805 */ /* 0x000fe4000001ff00 */
[----:B------:R-:W-:Y:S01]  /*5ce0*/  CS2R R60, SRZ ;  /* 0x00000000003c7805 */ /* 0x000fe2000001ff00 */
[----:B------:R-:W-:Y:S06]  /*5cf0*/  @P1 BRA `(.L_x_99) ;  /* 0x00000000000c1947 */ /* 0x000fec0003800000 */
[----:B------:R-:W-:Y:S04]  /*5d00*/  SHF.L.U32 R3, R98, 0x1f, RZ ;  /* 0x0000001f62037819 */ /* 0x000fe800000006ff */
[----:B------:R-:W1:Y:S02]  /*5d10*/  SYNCS.PHASECHK.TRANS64.TRYWAIT P1, [UR48+0x90], R3 ;  /* 0x00009003ff0075a7 */ /* 0x000e640008021130 */
[----:B-1----:R-:W-:Y:S05]  /*5d20*/  @!P1 BRA `(.L_x_100) ;  /* 0x0000003c00f89947 */ /* 0x002fea0003800000 */
.L_x_99:
[----:B------:R-:W-:Y:S05]  /*5d30*/  BSYNC B0 ;  /* 0x0000000000007941 */ /* 0x000fea0003800000 */
.L_x_98:
[----:B------:R-:W-:Y:S01]  /*5d40*/  ISETP.NE.AND P1, PT, R72, RZ, PT ;  /* 0x000000ff4800720c */ /* 0x000fe20003f25270 */
[----:B------:R-:W-:Y:S11]  /*5d50*/  HFMA2 R65, -RZ, RZ, 0, 5.9604644775390625e-08 ;  /* 0x00000001ff417431 */ /* 0x000ff600000001ff */
[----:B------:R-:W-:Y:S01]  /*5d60*/  @!UPT UIADD3 URZ, UPT, UPT, URZ, URZ, URZ ;  /* 0x000000fffffff290 */ /* 0x000fe2000fffe0ff */
[----:B------:R-:W-:Y:S05]  /*5d70*/  @P1 WARPSYNC.ALL ;  /* 0x0000000000001948 */ /* 0x000fea0003800000 */
[----:B------:R3:W4:Y:S04]  /*5d80*/  @P1 LDSM.16.M88.4 R68, [R5] ;  /* 0x000000000544183b */ /* 0x0007280000000200 */
[----:B------:R3:W1:Y:S04]  /*5d90*/  @P1 LDSM.16.M88.4 R76, [R4] ;  /* 0x00000000044c183b */ /* 0x0006680000000200 */
[----:B------:R3:W1:Y:S04]  /*5da0*/  @P1 LDSM.16.M88.4 R56, [R66+UR48+0x400] ;  /* 0x000400304238183b */ /* 0x0006680008000200 */
[----:B------:R3:W1:Y:S02]  /*5db0*/  @P1 LDSM.16.M88.4 R60, [R106+0x400] ;  /* 0x000400006a3c183b */ /* 0x0006640000000200 */
.L_x_97:
[----:B------:R-:W-:Y:S05]  /*5dc0*/  BSYNC B1 ;  /* 0x0000000000017941 */ /* 0x000fea0003800000 */
.L_x_96:
[----:B-1----:R-:W-:Y:S04]  /*5dd0*/  SHF.R.U32.HI R0, RZ, 0x15, R48 ;  /* 0x00000015ff007819 */ /* 0x002fe80000011630 */
[----:B------:R-:W-:Y:S01]  /*5de0*/  LOP3.LUT P1, RZ, R0, 0x3, R93, 0x48, !PT ;  /* 0x0000000300ff7812 */ /* 0x000fe2000782485d */
[----:B------:R-:W-:Y:S01]  /*5df0*/  @!UPT UIADD3 URZ, UPT, UPT, URZ, URZ, URZ ;  /* 0x000000fffffff290 */ /* 0x000fe2000fffe0ff */
[----:B--2---:R-:W-:Y:S11]  /*5e00*/  @P0 BRA `(.L_x_101) ;  /* 0x0000000000080947 */ /* 0x004ff60003800000 */
[----:B------:R-:W1:Y:S02]  /*5e10*/  SYNCS.PHASECHK.TRANS64.TRYWAIT P0, [R64+URZ+0x100], R2 ;  /* 0x00010002400075a7 */ /* 0x000e6400080011ff */
[----:B-1----:R-:W-:Y:S05]  /*5e20*/  @!P0 BRA `(.L_x_102) ;  /* 0x0000003c00d08947 */ /* 0x002fea0003800000 */
.L_x_101:
[----:B------:R-:W-:Y:S05]  /*5e30*/  @!P1 BRA `(.L_x_103) ;  /* 0x0000000000409947 */ /* 0x000fea0003800000 */
[----:B------:R-:W3:Y:S01]  /*5e40*/  LDCU.64 UR8, c[0x4][0x70] ;  /* 0x01000e00ff0877ac */ /* 0x000ee20008000a00 */
[----:B------:R-:W-:Y:S01]  /*5e50*/  MOV R3, 0x0 ;  /* 0x0000000000037802 */ /* 0x000fe20000000f00 */
[----:B------:R-:W-:Y:S02]  /*5e60*/  HFMA2 R12, -RZ, RZ, 0, 5.9604644775390625e-08 ;  /* 0x00000001ff0c7431 */ /* 0x000fe400000001ff */
[----:B------:R-:W-:Y:S02]  /*5e70*/  IMAD.MOV.U32 R8, RZ, RZ, 0x192 ;  /* 0x00000192ff087424 */ /* 0x000fe400078e00ff */
[----:B------:R-:W-:Y:S01]  /*5e80*/  IMAD.MOV.U32 R13, RZ, RZ, RZ ;  /* 0x000000ffff0d7224 */ /* 0x000fe200078e00ff */
[----:B------:R-:W2:Y:S01]  /*5e90*/  LDCU.64 UR6, c[0x4][0x78] ;  /* 0x01000f00ff0677ac */ /* 0x000ea20008000a00 */
[----:B-1----:R-:W1:Y:S01]  /*5ea0*/  LDC.64 R2, c[0x4][R3] ;  /* 0x0100000003027b82 */ /* 0x002e620000000a00 */
[----:B------:R-:W5:Y:S01]  /*5eb0*/  LDCU.64 UR4, c[0x4][0x10] ;  /* 0x01000200ff0477ac */ /* 0x000f620008000a00 */
[----:B---3--:R-:W-:Y:S01]  /*5ec0*/  MOV R5, UR9 ;  /* 0x0000000900057c02 */ /* 0x008fe20008000f00 */
[----:B------:R-:W-:Y:S01]  /*5ed0*/  IMAD.U32 R4, RZ, RZ, UR8 ;  /* 0x00000008ff047e24 */ /* 0x000fe2000f8e00ff */
[----:B--2---:R-:W-:Y:S01]  /*5ee0*/  MOV R7, UR7 ;  /* 0x0000000700077c02 */ /* 0x004fe20008000f00 */
[----:B------:R-:W-:Y:S01]  /*5ef0*/  IMAD.U32 R6, RZ, RZ, UR6 ;  /* 0x00000006ff067e24 */ /* 0x000fe2000f8e00ff */
[----:B-----5:R-:W-:Y:S01]  /*5f00*/  MOV R11, UR5 ;  /* 0x00000005000b7c02 */ /* 0x020fe20008000f00 */
[----:B------:R-:W-:Y:S02]  /*5f10*/  IMAD.U32 R10, RZ, RZ, UR4 ;  /* 0x00000004ff0a7e24 */ /* 0x000fe4000f8e00ff */
[----:B------:R-:W-:Y:S07]  /*5f20*/  LEPC R20, `(.L_x_103) ;  /* 0x000000001014794e */ /* 0x000fee0000000000 */
[----:B-1--4-:R-:W-:Y:S05]  /*5f30*/  CALL.ABS.NOINC R2 ;  /* 0x0000000002007343 */ /* 0x012fea0003c00000 */
.L_x_103:
[----:B------:R-:W-:Y:S05]  /*5f40*/  WARPSYNC.ALL ;  /* 0x0000000000007948 */ /* 0x000fea0003800000 */
[----:B------:R-:W-:Y:S01]  /*5f50*/  R2UR UR4, R48 ;  /* 0x00000000300472ca */ /* 0x000fe200000e0000 */
[--C-:B------:R-:W-:Y:S01]  /*5f60*/  HADD2.F32 R50, -RZ, R56.reuse.H0_H0 ;  /* 0x20000038ff327230 */ /* 0x100fe20000004100 */
[----:B------:R-:W-:Y:S01]  /*5f70*/  SHF.L.U32 R73, R100, 0x1, RZ ;  /* 0x0000000164497819 */ /* 0x000fe200000006ff */
[----:B------:R-:W-:Y:S01]  /*5f80*/  HADD2.F32 R51, -RZ, R56.H1_H1 ;  /* 0x30000038ff337230 */ /* 0x000fe20000004100 */
[----:B------:R-:W-:Y:S01]  /*5f90*/  ISETP.NE.AND P0, PT, R101, RZ, PT ;  /* 0x000000ff6500720c */ /* 0x000fe20003f05270 */
[--C-:B------:R-:W-:Y:S01]  /*5fa0*/  HADD2.F32 R52, -RZ, R57.reuse.H0_H0 ;  /* 0x20000039ff347230 */ /* 0x100fe20000004100 */
[----:B------:R-:W-:Y:S01]  /*5fb0*/  IADD3 R108, PT, PT, R108, R73, RZ ;  /* 0x000000496c6c7210 */ /* 0x000fe20007ffe0ff */
[----:B------:R-:W-:Y:S03]  /*5fc0*/  BSSY.RECONVERGENT B0, `(.L_x_104) ;  /* 0x0000086000007945 */ /* 0x000fe60003800200 */
[----:B------:R-:W-:Y:S03]  /*5fd0*/  IADD3 R109, PT, PT, R99, R108, RZ ;  /* 0x0000006c636d7210 */ /* 0x000fe60007ffe0ff */
[----:B---3--:R-:W2:Y:S02]  /*5fe0*/  LDTM.16dp256bit.x8 R4, tmem[UR4] ;  /* 0x00000004000479ee */ /* 0x008ea400081a0000 */
[C---:B--2---:R-:W-:Y:S01]  /*5ff0*/  FMUL R0, R47.reuse, R4 ;  /* 0x000000042f007220 */ /* 0x044fe20000400000 */
[C---:B-1----:R-:W-:Y:S01]  /*6000*/  FMUL R2, R47.reuse, R5 ;  /* 0x000000052f027220 */ /* 0x042fe20000400000 */
[C---:B------:R-:W-:Y:S01]  /*6010*/  FMUL R4, R47.reuse, R8 ;  /* 0x000000082f047220 */ /* 0x040fe20000400000 */
[----:B------:R-:W-:Y:S01]  /*6020*/  FMUL R3, R47, R6 ;  /* 0x000000062f037220 */ /* 0x000fe20000400000 */
[C---:B------:R-:W-:Y:S01]  /*6030*/  FFMA R0, R49.reuse, R50, R0 ;  /* 0x0000003231007223 */ /* 0x040fe20000000000 */
[----:B------:R-:W-:Y:S01]  /*6040*/  FFMA R2, R49, R51, R2 ;  /* 0x0000003331027223 */ /* 0x000fe20000000002 */
[C---:B------:R-:W-:Y:S01]  /*6050*/  FMUL R5, R47.reuse, R9 ;  /* 0x000000092f057220 */ /* 0x040fe20000400000 */
        /* <DEDUP_REMOVED lines=16> */
[----:B------:R-:W-:Y:S02]  /*6160*/  HADD2.F32 R32, -RZ, R57.H1_H1 ;  /* 0x30000039ff207230 */ /* 0x000fe40000004100 */
[C---:B------:R-:W-:Y:S01]  /*6170*/  FMUL R26, R47.reuse, R30 ;  /* 0x0000001e2f1a7220 */ /* 0x040fe20000400000 */
[----:B------:R-:W-:Y:S01]  /*6180*/  FMUL R29, R47, R33 ;  /* 0x000000212f1d7220 */ /* 0x000fe20000400000 */
[--C-:B------:R-:W-:Y:S02]  /*6190*/  HADD2.F32 R33, -RZ, R58.reuse.H0_H0 ;  /* 0x2000003aff217230 */ /* 0x100fe40000004100 */
[----:B------:R-:W-:Y:S01]  /*61a0*/  FFMA R3, R49, R52, R3 ;  /* 0x0000003431037223 */ /* 0x000fe20000000003 */
[C---:B------:R-:W-:Y:S01]  /*61b0*/  FMUL R7, R47.reuse, R7 ;  /* 0x000000072f077220 */ /* 0x040fe20000400000 */
[----:B------:R-:W-:Y:S01]  /*61c0*/  FMUL R30, R47, R34 ;  /* 0x000000222f1e7220 */ /* 0x000fe20000400000 */
[----:B------:R-:W-:Y:S01]  /*61d0*/  HADD2.F32 R34, -RZ, R58.H1_H1 ;  /* 0x3000003aff227230 */ /* 0x000fe20000004100 */
[----:B------:R-:W-:Y:S01]  /*61e0*/  F2FP.F16.F32.PACK_AB R52, R2, R0 ;  /* 0x000000000234723e */ /* 0x000fe200000000ff */
[--C-:B------:R-:W-:Y:S02]  /*61f0*/  HADD2.F32 R0, -RZ, R59.reuse.H0_H0 ;  /* 0x2000003bff007230 */ /* 0x100fe40000004100 */
[C---:B------:R-:W-:Y:S01]  /*6200*/  FFMA R7, R49.reuse, R32, R7 ;  /* 0x0000002031077223 */ /* 0x040fe20000000007 */
[----:B------:R-:W-:Y:S02]  /*6210*/  HADD2.F32 R2, -RZ, R59.H1_H1 ;  /* 0x3000003bff027230 */ /* 0x000fe40000004100 */
[C---:B------:R-:W-:Y:S01]  /*6220*/  FFMA R4, R49.reuse, R33, R4 ;  /* 0x0000002131047223 */ /* 0x040fe20000000004 */
[C---:B------:R-:W-:Y:S01]  /*6230*/  FFMA R5, R49.reuse, R34, R5 ;  /* 0x0000002231057223 */ /* 0x040fe20000000005 */
[----:B------:R-:W-:Y:S01]  /*6240*/  FFMA R6, R49, R0, R6 ;  /* 0x0000000031067223 */ /* 0x000fe20000000006 */
[--C-:B------:R-:W-:Y:S02]  /*6250*/  HADD2.F32 R0, -RZ, R60.reuse.H0_H0 ;  /* 0x2000003cff007230 */ /* 0x100fe40000004100 */
[----:B------:R-:W-:Y:S01]  /*6260*/  FMUL R11, R47, R11 ;  /* 0x0000000b2f0b7220 */ /* 0x000fe20000400000 */
[----:B------:R-:W-:Y:S01]  /*6270*/  F2FP.F16.F32.PACK_AB R53, R7, R3 ;  /* 0x000000030735723e */ /* 0x000fe200000000ff */
[--C-:B------:R-:W-:Y:S02]  /*6280*/  HADD2.F32 R3, -RZ, R61.reuse.H0_H0 ;  /* 0x2000003dff037230 */ /* 0x100fe40000004100 */
[----:B------:R-:W-:Y:S01]  /*6290*/  FMUL R15, R47, R15 ;  /* 0x0000000f2f0f7220 */ /* 0x000fe20000400000 */
[C---:B------:R-:W-:Y:S01]  /*62a0*/  FFMA R11, R49.reuse, R2, R11 ;  /* 0x00000002310b7223 */ /* 0x040fe2000000000b */
[----:B------:R-:W-:Y:S02]  /*62b0*/  HADD2.F32 R2, -RZ, R60.H1_H1 ;  /* 0x3000003cff027230 */ /* 0x000fe40000004100 */
[----:B------:R-:W-:Y:S01]  /*62c0*/  FFMA R8, R49, R0, R8 ;  /* 0x0000000031087223 */ /* 0x000fe20000000008 */
[----:B------:R-:W-:Y:S02]  /*62d0*/  HADD2.F32 R0, -RZ, R61.H1_H1 ;  /* 0x3000003dff007230 */ /* 0x000fe40000004100 */
[C---:B------:R-:W-:Y:S01]  /*62e0*/  FMUL R19, R47.reuse, R19 ;  /* 0x000000132f137220 */ /* 0x040fe20000400000 */
[----:B------:R-:W-:Y:S01]  /*62f0*/  FMUL R23, R47, R23 ;  /* 0x000000172f177220 */ /* 0x000fe20000400000 */
[C---:B------:R-:W-:Y:S01]  /*6300*/  FFMA R9, R49.reuse, R2, R9 ;  /* 0x0000000231097223 */ /* 0x040fe20000000009 */
[--C-:B------:R-:W-:Y:S02]  /*6310*/  HADD2.F32 R2, -RZ, R62.reuse.H0_H0 ;  /* 0x2000003eff027230 */ /* 0x100fe40000004100 */
[C---:B------:R-:W-:Y:S01]  /*6320*/  FFMA R10, R49.reuse, R3, R10 ;  /* 0x00000003310a7223 */ /* 0x040fe2000000000a */
[--C-:B------:R-:W-:Y:S02]  /*6330*/  HADD2.F32 R3, -RZ, R63.reuse.H0_H0 ;  /* 0x2000003fff037230 */ /* 0x100fe40000004100 */
[C---:B------:R-:W-:Y:S01]  /*6340*/  FFMA R15, R49.reuse, R0, R15 ;  /* 0x00000000310f7223 */ /* 0x040fe2000000000f */
[----:B------:R-:W-:Y:S02]  /*6350*/  HADD2.F32 R0, -RZ, R62.H1_H1 ;  /* 0x3000003eff007230 */ /* 0x000fe40000004100 */
[----:B------:R-:W-:Y:S01]  /*6360*/  FFMA R12, R49, R2, R12 ;  /* 0x00000002310c7223 */ /* 0x000fe2000000000c */
[--C-:B----4-:R-:W-:Y:S02]  /*6370*/  HADD2.F32 R2, -RZ, R68.reuse.H0_H0 ;  /* 0x20000044ff027230 */ /* 0x110fe40000004100 */
[C---:B------:R-:W-:Y:S01]  /*6380*/  FMUL R27, R47.reuse, R27 ;  /* 0x0000001b2f1b7220 */ /* 0x040fe20000400000 */
[----:B------:R-:W-:Y:S01]  /*6390*/  FMUL R31, R47, R31 ;  /* 0x0000001f2f1f7220 */ /* 0x000fe20000400000 */
[C---:B------:R-:W-:Y:S01]  /*63a0*/  FFMA R13, R49.reuse, R0, R13 ;  /* 0x00000000310d7223 */ /* 0x040fe2000000000d */
[----:B------:R-:W-:Y:S02]  /*63b0*/  HADD2.F32 R0, -RZ, R63.H1_H1 ;  /* 0x3000003fff007230 */ /* 0x000fe40000004100 */
[----:B------:R-:W-:Y:S01]  /*63c0*/  FFMA R14, R49, R3, R14 ;  /* 0x00000003310e7223 */ /* 0x000fe2000000000e */
[----:B------:R-:W-:Y:S01]  /*63d0*/  HADD2.F32 R3, -RZ, R68.H1_H1 ;  /* 0x30000044ff037230 */ /* 0x000fe20000004100 */
[----:B------:R-:W-:Y:S01]  /*63e0*/  F2FP.F16.F32.PACK_AB R54, R5, R4 ;  /* 0x000000040536723e */ /* 0x000fe200000000ff */
[----:B------:R-:W-:Y:S02]  /*63f0*/  HADD2.F32 R4, -RZ, R79.H0_H0 ;  /* 0x2000004fff047230 */ /* 0x000fe40000004100 */
[C---:B------:R-:W-:Y:S01]  /*6400*/  FFMA R19, R49.reuse, R0, R19 ;  /* 0x0000000031137223 */ /* 0x040fe20000000013 */
[--C-:B------:R-:W-:Y:S02]  /*6410*/  HADD2.F32 R0, -RZ, R69.reuse.H0_H0 ;  /* 0x20000045ff007230 */ /* 0x100fe40000004100 */
[C---:B------:R-:W-:Y:S01]  /*6420*/  FFMA R16, R49.reuse, R2, R16 ;  /* 0x0000000231107223 */ /* 0x040fe20000000010 */
[----:B------:R-:W-:Y:S01]  /*6430*/  FFMA R17, R49, R3, R17 ;  /* 0x0000000331117223 */ /* 0x000fe20000000011 */
[----:B------:R-:W-:Y:S01]  /*6440*/  HADD2.F32 R2, -RZ, R69.H1_H1 ;  /* 0x30000045ff027230 */ /* 0x000fe20000004100 */
[----:B------:R-:W-:Y:S01]  /*6450*/  F2FP.F16.F32.PACK_AB R55, R11, R6 ;  /* 0x000000060b37723e */ /* 0x000fe200000000ff */
[----:B------:R-:W-:Y:S01]  /*6460*/  FFMA R18, R49, R0, R18 ;  /* 0x0000000031127223 */ /* 0x000fe20000000012 */
[--C-:B------:R-:W-:Y:S01]  /*6470*/  HADD2.F32 R0, -RZ, R70.reuse.H0_H0 ;  /* 0x20000046ff007230 */ /* 0x100fe20000004100 */
[----:B------:R-:W-:Y:S01]  /*6480*/  F2FP.F16.F32.PACK_AB R8, R9, R8 ;  /* 0x000000080908723e */ /* 0x000fe200000000ff */
[C---:B------:R-:W-:Y:S01]  /*6490*/  FFMA R23, R49.reuse, R2, R23 ;  /* 0x0000000231177223 */ /* 0x040fe20000000017 */
[----:B------:R1:W-:Y:S01]  /*64a0*/  STSM.16.M88.4 [R107+0x400], R52 ;  /* 0x000400346b007844 */ /* 0x0003e20000000200 */
[----:B------:R-:W-:Y:S02]  /*64b0*/  HADD2.F32 R2, -RZ, R70.H1_H1 ;  /* 0x30000046ff027230 */ /* 0x000fe40000004100 */
[----:B------:R-:W-:Y:S01]  /*64c0*/  FFMA R20, R49, R0, R20 ;  /* 0x0000000031147223 */ /* 0x000fe20000000014 */
[--C-:B------:R-:W-:Y:S01]  /*64d0*/  HADD2.F32 R3, -RZ, R71.reuse.H0_H0 ;  /* 0x20000047ff037230 */ /* 0x100fe20000004100 */
[----:B------:R-:W-:Y:S01]  /*64e0*/  F2FP.F16.F32.PACK_AB R9, R15, R10 ;  /* 0x0000000a0f09723e */ /* 0x000fe200000000ff */
[----:B------:R-:W-:Y:S02]  /*64f0*/  HADD2.F32 R0, -RZ, R71.H1_H1 ;  /* 0x30000047ff007230 */ /* 0x000fe40000004100 */
[C---:B------:R-:W-:Y:S01]  /*6500*/  FFMA R21, R49.reuse, R2, R21 ;  /* 0x0000000231157223 */ /* 0x040fe20000000015 */
[--C-:B------:R-:W-:Y:S02]  /*6510*/  HADD2.F32 R2, -RZ, R76.reuse.H0_H0 ;  /* 0x2000004cff027230 */ /* 0x100fe40000004100 */
[C---:B------:R-:W-:Y:S01]  /*6520*/  FFMA R22, R49.reuse, R3, R22 ;  /* 0x0000000331167223 */ /* 0x040fe20000000016 */
[--C-:B------:R-:W-:Y:S02]  /*6530*/  HADD2.F32 R3, -RZ, R77.reuse.H0_H0 ;  /* 0x2000004dff037230 */ /* 0x100fe40000004100 */
[C---:B------:R-:W-:Y:S01]  /*6540*/  FFMA R27, R49.reuse, R0, R27 ;  /* 0x00000000311b7223 */ /* 0x040fe2000000001b */
[----:B------:R-:W-:Y:S02]  /*6550*/  HADD2.F32 R0, -RZ, R76.H1_H1 ;  /* 0x3000004cff007230 */ /* 0x000fe40000004100 */
[----:B------:R-:W-:Y:S01]  /*6560*/  FFMA R24, R49, R2, R24 ;  /* 0x0000000231187223 */ /* 0x000fe20000000018 */
[--C-:B------:R-:W-:Y:S02]  /*6570*/  HADD2.F32 R2, -RZ, R78.reuse.H0_H0 ;  /* 0x2000004eff027230 */ /* 0x100fe40000004100 */
[----:B------:R-:W-:Y:S01]  /*6580*/  FMUL R35, R47, R35 ;  /* 0x000000232f237220 */ /* 0x000fe20000400000 */
[----:B------:R-:W-:Y:S01]  /*6590*/  F2FP.F16.F32.PACK_AB R10, R13, R12 ;  /* 0x0000000c0d0a723e */ /* 0x000fe200000000ff */
[C---:B------:R-:W-:Y:S01]  /*65a0*/  FFMA R25, R49.reuse, R0, R25 ;  /* 0x0000000031197223 */ /* 0x040fe20000000019 */
[----:B------:R-:W-:Y:S02]  /*65b0*/  HADD2.F32 R0, -RZ, R77.H1_H1 ;  /* 0x3000004dff007230 */ /* 0x000fe40000004100 */
[----:B------:R-:W-:Y:S01]  /*65c0*/  FFMA R26, R49, R3, R26 ;  /* 0x00000003311a7223 */ /* 0x000fe2000000001a */
[----:B------:R-:W-:Y:S01]  /*65d0*/  HADD2.F32 R3, -RZ, R78.H1_H1 ;  /* 0x3000004eff037230 */ /* 0x000fe20000004100 */
[----:B------:R-:W-:Y:S01]  /*65e0*/  F2FP.F16.F32.PACK_AB R11, R19, R14 ;  /* 0x0000000e130b723e */ /* 0x000fe200000000ff */
[C---:B------:R-:W-:Y:S01]  /*65f0*/  FFMA R31, R49.reuse, R0, R31 ;  /* 0x00000000311f7223 */ /* 0x040fe2000000001f */
[----:B------:R-:W-:Y:S02]  /*6600*/  HADD2.F32 R0, -RZ, R79.H1_H1 ;  /* 0x3000004fff007230 */ /* 0x000fe40000004100 */
[C---:B------:R-:W-:Y:S01]  /*6610*/  FFMA R28, R49.reuse, R2, R28 ;  /* 0x00000002311c7223 */ /* 0x040fe2000000001c */
[----:B------:R1:W-:Y:S01]  /*6620*/  STSM.16.M88.4 [R106+0x400], R8 ;  /* 0x000400086a007844 */ /* 0x0003e20000000200 */
[----:B------:R-:W-:Y:S01]  /*6630*/  FFMA R29, R49, R3, R29 ;  /* 0x00000003311d7223 */ /* 0x000fe2000000001d */
[----:B------:R-:W-:Y:S01]  /*6640*/  F2FP.F16.F32.PACK_AB R16, R17, R16 ;  /* 0x000000101110723e */ /* 0x000fe200000000ff */
[----:B------:R-:W-:Y:S01]  /*6650*/  FFMA R30, R49, R4, R30 ;  /* 0x00000004311e7223 */ /* 0x000fe2000000001e */
[----:B------:R-:W-:Y:S01]  /*6660*/  F2FP.F16.F32.PACK_AB R17, R23, R18 ;  /* 0x000000121711723e */ /* 0x000fe200000000ff */
[----:B------:R-:W-:Y:S01]  /*6670*/  FFMA R35, R49, R0, R35 ;  /* 0x0000000031237223 */ /* 0x000fe20000000023 */
[----:B------:R-:W-:Y:S02]  /*6680*/  F2FP.F16.F32.PACK_AB R18, R21, R20 ;  /* 0x000000141512723e */ /* 0x000fe400000000ff */
[----:B------:R-:W-:Y:S02]  /*6690*/  F2FP.F16.F32.PACK_AB R19, R27, R22 ;  /* 0x000000161b13723e */ /* 0x000fe400000000ff */
[----:B------:R-:W-:Y:S02]  /*66a0*/  F2FP.F16.F32.PACK_AB R24, R25, R24 ;  /* 0x000000181918723e */ /* 0x000fe400000000ff */
[----:B------:R-:W-:Y:S01]  /*66b0*/  F2FP.F16.F32.PACK_AB R25, R31, R26 ;  /* 0x0000001a1f19723e */ /* 0x000fe200000000ff */
[----:B------:R1:W-:Y:S01]  /*66c0*/  STSM.16.M88.4 [R108], R16 ;  /* 0x000000106c007844 */ /* 0x0003e20000000200 */
[----:B------:R-:W-:Y:S02]  /*66d0*/  F2FP.F16.F32.PACK_AB R26, R29, R28 ;  /* 0x0000001c1d1a723e */ /* 0x000fe400000000ff */
[----:B------:R-:W-:Y:S05]  /*66e0*/  F2FP.F16.F32.PACK_AB R27, R35, R30 ;  /* 0x0000001e231b723e */ /* 0x000fea00000000ff */
[----:B------:R1:W-:Y:S01]  /*66f0*/  STSM.16.M88.4 [R109], R24 ;  /* 0x000000186d007844 */ /* 0x0003e20000000200 */
[----:B------:R-:W-:Y:S01]  /*6700*/  @!PT LDS RZ, [RZ] ;  /* 0x00000000fffff984 */ /* 0x000fe20000000800 */
[----:B------:R-:W-:Y:S01]  /*6710*/  @!PT LDS RZ, [RZ] ;  /* 0x00000000fffff984 */ /* 0x000fe20000000800 */
[----:B------:R-:W-:Y:S01]  /*6720*/  @!PT LDS RZ, [RZ] ;  /* 0x00000000fffff984 */ /* 0x000fe20000000800 */
[----:B------:R-:W-:Y:S01]  /*6730*/  @!PT LDS RZ, [RZ] ;  /* 0x00000000fffff984 */ /* 0x000fe20000000800 */
[----:B------:R2:W-:Y:S07]  /*6740*/  MEMBAR.ALL.CTA ;  /* 0x0000000000007992 */ /* 0x0005ee0000008000 */
[----:B--2---:R-:W2:Y:S02]  /*6750*/  FENCE.VIEW.ASYNC.S ;  /* 0x00000000000073c6 */ /* 0x004ea40000000000 */
[----:B--2---:R-:W-:Y:S06]  /*6760*/  BAR.SYNC.DEFER_BLOCKING 0x1, 0x80 ;  /* 0x0042000000007b1d */ /* 0x004fec0000010000 */
[----:B------:R-:W-:Y:S05]  /*6770*/  @P0 BRA `(.L_x_105) ;  /* 0x0000000000280947 */ /* 0x000fea0003800000 */
[----:B------:R-:W-:Y:S02]  /*6780*/  UIADD3 UR4, UPT, UPT, UR48, 0x400, URZ ;  /* 0x0000040030047890 */ /* 0x000fe4000fffe0ff */
[----:B------:R-:W-:Y:S01]  /*6790*/  UIADD3 UR6, UP0, UPT, UR52, 0x680, URZ ;  /* 0x0000068034067890 */ /* 0x000fe2000ff1e0ff */
[----:B------:R-:W-:Y:S03]  /*67a0*/  UMOV UR43, UR36 ;  /* 0x00000024002b7c82 */ /* 0x000fe60008000000 */
[----:B------:R-:W-:Y:S01]  /*67b0*/  MOV R94, UR4 ;  /* 0x00000004005e7c02 */ /* 0x000fe20008000f00 */
[----:B------:R-:W-:Y:S03]  /*67c0*/  UIADD3.X UR7, UPT, UPT, URZ, UR53, URZ, UP0, !UPT ;  /* 0x00000035ff077290 */ /* 0x000fe600087fe4ff */
[----:B------:R-:W-:Y:S11]  /*67d0*/  R2UR UR40, R94 ;  /* 0x000000005e2872ca */ /* 0x000ff600000e0000 */
[----:B------:R-:W-:Y:S02]  /*67e0*/  @!UPT UIADD3 URZ, UPT, UPT, URZ, URZ, URZ ;  /* 0x000000fffffff290 */ /* 0x000fe4000fffe0ff */
[----:B------:R2:W-:Y:S01]  /*67f0*/  UTMASTG.3D [UR40], [UR6] ;  /* 0x00000028060073b5 */ /* 0x0005e20008010000 */
[----:B------:R0:W-:Y:S01]  /*6800*/  UTMACMDFLUSH ;  /* 0x00000000000079b7 */ /* 0x0001e20000000000 */
[----:B--2---:R-:W-:Y:S04]  /*6810*/  DEPBAR.LE SB0, 0x1 ;  /* 0x000080400000791a */ /* 0x004fe80000000000 */
.L_x_105:
[----:B------:R-:W-:Y:S05]  /*6820*/  BSYNC.RECONVERGENT B0 ;  /* 0x0000000000007941 */ /* 0x000fea0003800200 */
.L_x_104:
[----:B------:R-:W-:Y:S01]  /*6830*/  BAR.SYNC.DEFER_BLOCKING 0x1, 0x80 ;  /* 0x0042000000007b1d */ /* 0x000fe20000010000 */
[----:B------:R-:W-:Y:S01]  /*6840*/  ISETP.NE.AND P1, PT, R105, RZ, PT ;  /* 0x000000ff6900720c */ /* 0x000fe20003f25270 */
[----:B------:R-:W-:Y:S01]  /*6850*/  UISETP.NE.AND UP0, UPT, UR49, URZ, UPT ;  /* 0x000000ff3100728c */ /* 0x000fe2000bf05270 */
[----:B------:R-:W-:Y:S11]  /*6860*/  LEA R2, R65, UR48, 0x3 ;  /* 0x0000003041027c11 */ /* 0x000ff6000f8e18ff */
[----:B------:R-:W-:Y:S01]  /*6870*/  @P1 SHF.L.U32 R3, R98, 0x1f, RZ ;  /* 0x0000001f62031819 */ /* 0x000fe200000006ff */
[----:B------:R-:W-:Y:S06]  /*6880*/  BRA.U !UP0, `(.L_x_106) ;  /* 0x0000000108247547 */ /* 0x000fec000b800000 */
[----:B------:R-:W-:Y:S01]  /*6890*/  IMAD.U32 R4, RZ, RZ, UR51 ;  /* 0x00000033ff047e24 */ /* 0x000fe2000f8e00ff */
[----:B------:R-:W-:Y:S01]  /*68a0*/  MOV R0, UR37 ;  /* 0x0000002500007c02 */ /* 0x000fe20008000f00 */
[----:B------:R-:W-:Y:S03]  /*68b0*/  UIADD3 UR51, UPT, UPT, UR51, 0x1, URZ ;  /* 0x0000000133337890 */ /* 0x000fe6000fffe0ff */
[----:B------:R-:W-:Y:S01]  /*68c0*/  @P1 LEA R4, R4, UR48, 0x3 ;  /* 0x0000003004041c11 */ /* 0x000fe2000f8e18ff */
[----:B------:R-:W-:Y:S04]  /*68d0*/  UISETP.NE.AND UP0, UPT, UR51, 0x4, UPT ;  /* 0x000000043300788c */ /* 0x000fe8000bf05270 */
[----:B------:R-:W-:Y:S01]  /*68e0*/  @P1 VIADD R4, R4, 0xb0 ;  /* 0x000000b004041836 */ /* 0x000fe20000000000 */
[----:B------:R-:W-:Y:S04]  /*68f0*/  USEL UR51, UR51, URZ, UP0 ;  /* 0x000000ff33337287 */ /* 0x000fe80008000000 */
[----:B------:R-:W-:Y:S04]  /*6900*/  @P1 PRMT R0, R0, 0x654, R4 ;  /* 0x0000065400001816 */ /* 0x000fe80000000004 */
[----:B------:R2:W-:Y:S04]  /*6910*/  @P1 SYNCS.ARRIVE.TRANS64.RED.A1T0 RZ, [R0+URZ], RZ ;  /* 0x000000ff00ff19a7 */ /* 0x0005e800081004ff */
.L_x_106:
[----:B------:R-:W3:Y:S01]  /*6920*/  @P1 SYNCS.PHASECHK.TRANS64.TRYWAIT P0, [R2+URZ+0x90], R3 ;  /* 0x00009003020015a7 */ /* 0x000ee200080011ff */
[----:B------:R-:W-:Y:S01]  /*6930*/  BSSY B1, `(.L_x_107) ;  /* 0x0000017000017945 */ /* 0x000fe20003800000 */
[----:B---3--:R-:W-:Y:S03]  /*6940*/  @P1 SEL R67, RZ, 0x1, !P0 ;  /* 0x00000001ff431807 */ /* 0x008fe60004000000 */
[----:B------:R-:W-:Y:S05]  /*6950*/  @!P1 BRA `(.L_x_108) ;  /* 0x0000000000509947 */ /* 0x000fea0003800000 */
[----:B------:R-:W-:Y:S01]  /*6960*/  ISETP.NE.AND P1, PT, R72, RZ, PT ;  /* 0x000000ff4800720c */ /* 0x000fe20003f25270 */
[----:B------:R-:W-:Y:S01]  /*6970*/  BSSY B0, `(.L_x_109) ;  /* 0x000000a000007945 */ /* 0x000fe20003800000 */
[----:B------:R-:W-:Y:S11]  /*6980*/  ISETP.NE.AND P0, PT, R67, RZ, PT ;  /* 0x000000ff4300720c */ /* 0x000ff60003f05270 */
[----:B------:R-:W-:Y:S04]  /*6990*/  @P1 IMAD R5, R65, 0x2000, R66 ;  /* 0x0000200041051824 */ /* 0x000fe800078e0242 */
[----:B------:R-:W-:Y:S05]  /*69a0*/  @P1 VIADD R4, R5, UR48 ;  /* 0x0000003005041c36 */ /* 0x000fea0008000000 */
[----:B------:R-:W-:Y:S01]  /*69b0*/  @P1 IADD3 R3, PT, PT, R73, R4, RZ ;  /* 0x0000000449031210 */ /* 0x000fe20007ffe0ff */
[----:B------:R-:W-:Y:S01]  /*69c0*/  @P1 IMAD.IADD R4, R99, 0x1, R4 ;  /* 0x0000000163041824 */ /* 0x000fe200078e0204 */
[----:B------:R-:W-:Y:S06]  /*69d0*/  @P0 BRA `(.L_x_110) ;  /* 0x00000000000c0947 */ /* 0x000fec0003800000 */
[----:B--2---:R-:W-:Y:S04]  /*69e0*/  SHF.L.U32 R0, R98, 0x1f, RZ ;  /* 0x0000001f62007819 */ /* 0x004fe800000006ff */
[----:B------:R-:W2:Y:S02]  /*69f0*/  SYNCS.PHASECHK.TRANS64.TRYWAIT P0, [R2+URZ+0x90], R0 ;  /* 0x00009000020075a7 */ /* 0x000ea400080011ff */
[----:B--2---:R-:W-:Y:S05]  /*6a00*/  @!P0 BRA `(.L_x_111) ;  /* 0x0000003000ec8947 */ /* 0x004fea0003800000 */
.L_x_110:
[----:B------:R-:W-:Y:S05]  /*6a10*/  BSYNC B0 ;  /* 0x0000000000007941 */ /* 0x000fea0003800000 */
.L_x_109:
[----:B------:R-:W-:Y:S02]  /*6a20*/  ISETP.NE.AND P0, PT, R72, RZ, PT ;  /* 0x000000ff4800720c */ /* 0x000fe40003f05270 */
[----:B------:R-:W-:Y:S11]  /*6a30*/  IADD3 R65, PT, PT, R65, 0x1, RZ ;  /* 0x0000000141417810 */ /* 0x000ff60007ffe0ff */
[----:B--2---:R-:W-:Y:S01]  /*6a40*/  @P0 IMAD.IADD R0, R99, 0x1, R3 ;  /* 0x0000000163000824 */ /* 0x004fe200078e0203 */
[----:B------:R-:W-:Y:S05]  /*6a50*/  @P0 WARPSYNC.ALL ;  /* 0x0000000000000948 */ /* 0x000fea0003800000 */
[----:B------:R3:W4:Y:S04]  /*6a60*/  @P0 LDSM.16.M88.4 R56, [R5+UR48+0x400] ;  /* 0x000400300538083b */ /* 0x0007280008000200 */
[----:B------:R3:W2:Y:S04]  /*6a70*/  @P0 LDSM.16.M88.4 R60, [R4+0x400] ;  /* 0x00040000043c083b */ /* 0x0006a80000000200 */
[----:B------:R3:W1:Y:S04]  /*6a80*/  @P0 LDSM.16.M88.4 R68, [R3+0x400] ;  /* 0x000400000344083b */ /* 0x0006680000000200 */
[----:B------:R3:W1:Y:S02]  /*6a90*/  @P0 LDSM.16.M88.4 R76, [R0+0x400] ;  /* 0x00040000004c083b */ /* 0x0006640000000200 */
.L_x_108:
[----:B------:R-:W-:Y:S05]  /*6aa0*/  BSYNC B1 ;  /* 0x0000000000017941 */ /* 0x000fea0003800000 */
.L_x_107:
[----:B--23--:R-:W-:Y:S05]  /*6ab0*/  VIADD R0, R48, 0x40 ;  /* 0x0000004030007836 */ /* 0x00cfea0000000000 */
[----:B------:R-:W-:Y:S04]  /*6ac0*/  SHF.R.U32.HI R0, RZ, 0x15, R0 ;  /* 0x00000015ff007819 */ /* 0x000fe80000011600 */
[----:B------:R-:W-:Y:S11]  /*6ad0*/  LOP3.LUT P0, RZ, R0, 0x3, R93, 0x48, !PT ;  /* 0x0000000300ff7812 */ /* 0x000ff6000780485d */
[----:B------:R-:W-:Y:S02]  /*6ae0*/  @!UPT UIADD3 URZ, UPT, UPT, URZ, URZ, URZ ;  /* 0x000000fffffff290 */ /* 0x000fe4000fffe0ff */
[----:B------:R-:W-:Y:S05]  /*6af0*/  @!P0 BRA `(.L_x_112) ;  /* 0x0000000000408947 */ /* 0x000fea0003800000 */
[----:B------:R-:W2:Y:S01]  /*6b00*/  LDCU.64 UR8, c[0x4][0x70] ;  /* 0x01000e00ff0877ac */ /* 0x000ea20008000a00 */
[----:B------:R-:W-:Y:S01]  /*6b10*/  MOV R3, 0x0 ;  /* 0x0000000000037802 */ /* 0x000fe20000000f00 */
[----:B------:R-:W-:Y:S02]  /*6b20*/  HFMA2 R12, -RZ, RZ, 0, 5.9604644775390625e-08 ;  /* 0x00000001ff0c7431 */ /* 0x000fe400000001ff */
[----:B-1----:R-:W-:Y:S02]  /*6b30*/  IMAD.MOV.U32 R8, RZ, RZ, 0x192 ;  /* 0x00000192ff087424 */ /* 0x002fe400078e00ff */
[----:B------:R-:W-:Y:S01]  /*6b40*/  IMAD.MOV.U32 R13, RZ, RZ, RZ ;  /* 0x000000ffff0d7224 */ /* 0x000fe200078e00ff */
[----:B------:R-:W1:Y:S01]  /*6b50*/  LDCU.64 UR6, c[0x4][0x78] ;  /* 0x01000f00ff0677ac */ /* 0x000e620008000a00 */
[----:B------:R-:W3:Y:S01]  /*6b60*/  LDC.64 R2, c[0x4][R3] ;  /* 0x0100000003027b82 */ /* 0x000ee20000000a00 */
[----:B------:R-:W5:Y:S01]  /*6b70*/  LDCU.64 UR4, c[0x4][0x10] ;  /* 0x01000200ff0477ac */ /* 0x000f620008000a00 */
[----:B--2---:R-:W-:Y:S01]  /*6b80*/  MOV R5, UR9 ;  /* 0x0000000900057c02 */ /* 0x004fe20008000f00 */
[----:B------:R-:W-:Y:S01]  /*6b90*/  IMAD.U32 R4, RZ, RZ, UR8 ;  /* 0x00000008ff047e24 */ /* 0x000fe2000f8e00ff */
[----:B-1----:R-:W-:Y:S01]  /*6ba0*/  MOV R7, UR7 ;  /* 0x0000000700077c02 */ /* 0x002fe20008000f00 */
[----:B------:R-:W-:Y:S01]  /*6bb0*/  IMAD.U32 R6, RZ, RZ, UR6 ;  /* 0x00000006ff067e24 */ /* 0x000fe2000f8e00ff */
[----:B-----5:R-:W-:Y:S01]  /*6bc0*/  MOV R11, UR5 ;  /* 0x00000005000b7c02 */ /* 0x020fe20008000f00 */
[----:B------:R-:W-:Y:S02]  /*6bd0*/  IMAD.U32 R10, RZ, RZ, UR4 ;  /* 0x00000004ff0a7e24 */ /* 0x000fe4000f8e00ff */
[----:B------:R-:W-:Y:S07]  /*6be0*/  LEPC R20, `(.L_x_112) ;  /* 0x000000001014794e */ /* 0x000fee0000000000 */
[----:B---34-:R-:W-:Y:S05]  /*6bf0*/  CALL.ABS.NOINC R2 ;  /* 0x0000000002007343 */ /* 0x018fea0003c00000 */
.L_x_112:
[----:B------:R-:W-:Y:S05]  /*6c00*/  WARPSYNC.ALL ;  /* 0x0000000000007948 */ /* 0x000fea0003800000 */
[----:B------:R-:W-:Y:S01]  /*6c10*/  R2UR UR4, R48 ;  /* 0x00000000300472ca */ /* 0x000fe200000e0000 */
[--C-:B----4-:R-:W-:Y:S01]  /*6c20*/  HADD2.F32 R3, -RZ, R56.reuse.H0_H0 ;  /* 0x20000038ff037230 */ /* 0x110fe20000004100 */
[----:B------:R-:W-:Y:S01]  /*6c30*/  ISETP.NE.AND P6, PT, R105, RZ, PT ;  /* 0x000000ff6900720c */ /* 0x000fe20003fc5270 */
[--C-:B------:R-:W-:Y:S01]  /*6c40*/  HADD2.F32 R51, -RZ, R57.reuse.H1_H1 ;  /* 0x30000039ff337230 */ /* 0x100fe20000004100 */
[----:B------:R-:W-:Y:S01]  /*6c50*/  MOV R50, UR51 ;  /* 0x0000003300327c02 */ /* 0x000fe20008000f00 */
[----:B------:R-:W-:Y:S01]  /*6c60*/  BSSY.RECONVERGENT B0, `(.L_x_113) ;  /* 0x000008c000007945 */ /* 0x000fe20003800200 */
[----:B------:R-:W-:Y:S02]  /*6c70*/  MOV R74, UR37 ;  /* 0x00000025004a7c02 */ /* 0x000fe40008000f00 */
[----:B------:R-:W-:Y:S05]  /*6c80*/  ISETP.NE.AND P0, PT, R101, RZ, PT ;  /* 0x000000ff6500720c */ /* 0x000fea0003f05270 */
[----:B-1----:R-:W1:Y:S02]  /*6c90*/  LDTM.16dp256bit.x8 R4, tmem[UR4+0x40] ;  /* 0x00004004000479ee */ /* 0x002e6400081a0000 */
[----:B------:R-:W-:Y:S04]  /*6ca0*/  @P6 LEA R50, R50, UR48, 0x3 ;  /* 0x0000003032326c11 */ /* 0x000fe8000f8e18ff */
[----:B------:R-:W-:Y:S04]  /*6cb0*/  @P6 IADD3 R50, PT, PT, R50, 0xb0, RZ ;  /* 0x000000b032326810 */ /* 0x000fe80007ffe0ff */
[----:B------:R-:W-:Y:S01]  /*6cc0*/  @P6 PRMT R74, R74, 0x654, R50 ;  /* 0x000006544a4a6816 */ /* 0x000fe20000000032 */
[----:B------:R-:W-:Y:S02]  /*6cd0*/  HADD2.F32 R50, -RZ, R57.H0_H0 ;  /* 0x20000039ff327230 */ /* 0x000fe40000004100 */
[C---:B-1----:R-:W-:Y:S01]  /*6ce0*/  FMUL R0, R47.reuse, R4 ;  /* 0x000000042f007220 */ /* 0x042fe20000400000 */
[----:B------:R-:W-:Y:S02]  /*6cf0*/  HADD2.F32 R4, -RZ, R56.H1_H1 ;  /* 0x30000038ff047230 */ /* 0x000fe40000004100 */
[C---:B------:R-:W-:Y:S01]  /*6d00*/  FMUL R2, R47.reuse, R5 ;  /* 0x000000052f027220 */ /* 0x040fe20000400000 */
[----:B------:R-:W-:Y:S01]  /*6d10*/  FMUL R7, R47, R7 ;  /* 0x000000072f077220 */ /* 0x000fe20000400000 */
[----:B------:R-:W-:Y:S01]  /*6d20*/  FFMA R0, R49, R3, R0 ;  /* 0x0000000331007223 */ /* 0x000fe20000000000 */
[----:B------:R-:W-:Y:S01]  /*6d30*/  FMUL R3, R47, R6 ;  /* 0x000000062f037220 */ /* 0x000fe20000400000 */
[----:B------:R-:W-:Y:S01]  /*6d40*/  FFMA R2, R49, R4, R2 ;  /* 0x0000000431027223 */ /* 0x000fe20000000002 */
[C---:B------:R-:W-:Y:S01]  /*6d50*/  FMUL R4, R47.reuse, R8 ;  /* 0x000000082f047220 */ /* 0x040fe20000400000 */
[----:B------:R-:W-:Y:S01]  /*6d60*/  FMUL R8, R47, R12 ;  /* 0x0000000c2f087220 */ /* 0x000fe20000400000 */
[----:B------:R-:W-:Y:S01]  /*6d70*/  FFMA R3, R49, R50, R3 ;  /* 0x0000003231037223 */ /* 0x000fe20000000003 */
[C---:B------:R-:W-:Y:S01]  /*6d80*/  FMUL R12, R47.reuse, R16 ;  /* 0x000000102f0c7220 */ /* 0x040fe20000400000 */
[C---:B------:R-:W-:Y:S01]  /*6d90*/  FMUL R16, R47.reuse, R20 ;  /* 0x000000142f107220 */ /* 0x040fe20000400000 */
[C---:B------:R-:W-:Y:S01]  /*6da0*/  FMUL R20, R47.reuse, R24 ;  /* 0x000000182f147220 */ /* 0x040fe20000400000 */
[C---:B------:R-:W-:Y:S01]  /*6db0*/  FMUL R24, R47.reuse, R28 ;  /* 0x0000001c2f187220 */ /* 0x040fe20000400000 */
[C---:B------:R-:W-:Y:S01]  /*6dc0*/  FMUL R28, R47.reuse, R32 ;  /* 0x000000202f1c7220 */ /* 0x040fe20000400000 */
[--C-:B------:R-:W-:Y:S01]  /*6dd0*/  HADD2.F32 R32, -RZ, R58.reuse.H0_H0 ;  /* 0x2000003aff207230 */ /* 0x100fe20000004100 */
[----:B------:R-:W-:Y:S01]  /*6de0*/  F2FP.F16.F32.PACK_AB R52, R2, R0 ;  /* 0x000000000234723e */ /* 0x000fe200000000ff */
[----:B------:R-:W-:Y:S02]  /*6df0*/  HADD2.F32 R0, -RZ, R58.H1_H1 ;  /* 0x3000003aff007230 */ /* 0x000fe40000004100 */
[----:B------:R-:W-:Y:S01]  /*6e00*/  FMUL R5, R47, R9 ;  /* 0x000000092f057220 */ /* 0x000fe20000400000 */
[--C-:B------:R-:W-:Y:S02]  /*6e10*/  HADD2.F32 R2, -RZ, R59.reuse.H0_H0 ;  /* 0x2000003bff027230 */ /* 0x100fe40000004100 */
[C---:B------:R-:W-:Y:S01]  /*6e20*/  FFMA R7, R49.reuse, R51, R7 ;  /* 0x0000003331077223 */ /* 0x040fe20000000007 */
[C---:B------:R-:W-:Y:S01]  /*6e30*/  FFMA R4, R49.reuse, R32, R4 ;  /* 0x0000002031047223 */ /* 0x040fe20000000004 */
[----:B------:R-:W-:Y:S02]  /*6e40*/  HADD2.F32 R32, -RZ, R59.H1_H1 ;  /* 0x3000003bff207230 */ /* 0x000fe40000004100 */
[----:B------:R-:W-:Y:S01]  /*6e50*/  FFMA R5, R49, R0, R5 ;  /* 0x0000000031057223 */ /* 0x000fe20000000005 */
[--C-:B------:R-:W-:Y:S01]  /*6e60*/  HADD2.F32 R0, -RZ, R60.reuse.H0_H0 ;  /* 0x2000003cff007230 */ /* 0x100fe20000004100 */
[----:B------:R-:W-:Y:S01]  /*6e70*/  F2FP.F16.F32.PACK_AB R53, R7, R3 ;  /* 0x000000030735723e */ /* 0x000fe200000000ff */
[----:B------:R-:W-:Y:S01]  /*6e80*/  FMUL R6, R47, R10 ;  /* 0x0000000a2f067220 */ /* 0x000fe20000400000 */
[----:B------:R-:W-:Y:S01]  /*6e90*/  HADD2.F32 R3, -RZ, R61.H0_H0 ;  /* 0x2000003dff037230 */ /* 0x000fe20000004100 */
[----:B------:R-:W-:Y:S01]  /*6ea0*/  F2FP.F16.F32.PACK_AB R54, R5, R4 ;  /* 0x000000040536723e */ /* 0x000fe200000000ff */
[----:B------:R-:W-:Y:S01]  /*6eb0*/  FMUL R11, R47, R11 ;  /* 0x0000000b2f0b7220 */ /* 0x000fe20000400000 */
[----:B------:R-:W-:Y:S01]  /*6ec0*/  FFMA R6, R49, R2, R6 ;  /* 0x0000000231067223 */ /* 0x000fe20000000006 */
[----:B------:R-:W-:Y:S02]  /*6ed0*/  HADD2.F32 R2, -RZ, R60.H1_H1 ;  /* 0x3000003cff027230 */ /* 0x000fe40000004100 */
[----:B------:R-:W-:Y:S01]  /*6ee0*/  FMUL R9, R47, R13 ;  /* 0x0000000d2f097220 */ /* 0x000fe20000400000 */
[C---:B------:R-:W-:Y:S01]  /*6ef0*/  FFMA R11, R49.reuse, R32, R11 ;  /* 0x00000020310b7223 */ /* 0x040fe2000000000b */
[----:B------:R-:W-:Y:S02]  /*6f00*/  HADD2.F32 R4, -RZ, R77.H0_H0 ;  /* 0x2000004dff047230 */ /* 0x000fe40000004100 */
[C---:B------:R-:W-:Y:S01]  /*6f10*/  FFMA R8, R49.reuse, R0, R8 ;  /* 0x0000000031087223 */ /* 0x040fe20000000008 */
[----:B------:R-:W-:Y:S01]  /*6f20*/  FFMA R9, R49, R2, R9 ;  /* 0x0000000231097223 */ /* 0x000fe20000000009 */
[----:B------:R-:W-:Y:S01]  /*6f30*/  HADD2.F32 R0, -RZ, R61.H1_H1 ;  /* 0x3000003dff007230 */ /* 0x000fe20000004100 */
[----:B------:R-:W-:Y:S01]  /*6f40*/  F2FP.F16.F32.PACK_AB R55, R11, R6 ;  /* 0x000000060b37723e */ /* 0x000fe200000000ff */
[C---:B------:R-:W-:Y:S01]  /*6f50*/  FMUL R10, R47.reuse, R14 ;  /* 0x0000000e2f0a7220 */ /* 0x040fe20000400000 */
[----:B------:R-:W-:Y:S01]  /*6f60*/  FMUL R15, R47, R15 ;  /* 0x0000000f2f0f7220 */ /* 0x000fe20000400000 */
[--C-:B------:R-:W-:Y:S01]  /*6f70*/  HADD2.F32 R2, -RZ, R62.reuse.H0_H0 ;  /* 0x2000003eff027230 */ /* 0x100fe20000004100 */
[----:B------:R-:W-:Y:S01]  /*6f80*/  F2FP.F16.F32.PACK_AB R8, R9, R8 ;  /* 0x000000080908723e */ /* 0x000fe200000000ff */
[----:B------:R1:W-:Y:S01]  /*6f90*/  STSM.16.M88.4 [R107+0x2400], R52 ;  /* 0x002400346b007844 */ /* 0x0003e20000000200 */
[C---:B------:R-:W-:Y:S01]  /*6fa0*/  FFMA R10, R49.reuse, R3, R10 ;  /* 0x00000003310a7223 */ /* 0x040fe2000000000a */
[C---:B------:R-:W-:Y:S01]  /*6fb0*/  FFMA R15, R49.reuse, R0, R15 ;  /* 0x00000000310f7223 */ /* 0x040fe2000000000f */
[----:B------:R-:W-:Y:S02]  /*6fc0*/  HADD2.F32 R3, -RZ, R62.H1_H1 ;  /* 0x3000003eff037230 */ /* 0x000fe40000004100 */
[----:B------:R-:W-:Y:S01]  /*6fd0*/  FFMA R12, R49, R2, R12 ;  /* 0x00000002310c7223 */ /* 0x000fe2000000000c */
[----:B------:R-:W-:Y:S01]  /*6fe0*/  FMUL R13, R47, R17 ;  /* 0x000000112f0d7220 */ /* 0x000fe20000400000 */
[--C-:B------:R-:W-:Y:S01]  /*6ff0*/  HADD2.F32 R0, -RZ, R63.reuse.H0_H0 ;  /* 0x2000003fff007230 */ /* 0x100fe20000004100 */
[----:B------:R-:W-:Y:S01]  /*7000*/  F2FP.F16.F32.PACK_AB R9, R15, R10 ;  /* 0x0000000a0f09723e */ /* 0x000fe200000000ff */
[----:B------:R-:W-:Y:S01]  /*7010*/  FMUL R14, R47, R18 ;  /* 0x000000122f0e7220 */ /* 0x000fe20000400000 */
[----:B------:R-:W-:Y:S01]  /*7020*/  FFMA R13, R49, R3, R13 ;  /* 0x00000003310d7223 */ /* 0x000fe2000000000d */
[----:B------:R-:W-:Y:S02]  /*7030*/  HADD2.F32 R2, -RZ, R63.H1_H1 ;  /* 0x3000003fff027230 */ /* 0x000fe40000004100 */
[----:B------:R-:W-:Y:S01]  /*7040*/  FMUL R19, R47, R19 ;  /* 0x000000132f137220 */ /* 0x000fe20000400000 */
[----:B------:R-:W-:Y:S01]  /*7050*/  FFMA R14, R49, R0, R14 ;  /* 0x00000000310e7223 */ /* 0x000fe2000000000e */
[--C-:B------:R-:W-:Y:S01]  /*7060*/  HADD2.F32 R0, -RZ, R68.reuse.H0_H0 ;  /* 0x20000044ff007230 */ /* 0x100fe20000004100 */
[----:B------:R-:W-:Y:S01]  /*7070*/  F2FP.F16.F32.PACK_AB R10, R13, R12 ;  /* 0x0000000c0d0a723e */ /* 0x000fe200000000ff */
[----:B------:R-:W-:Y:S01]  /*7080*/  FFMA R19, R49, R2, R19 ;  /* 0x0000000231137223 */ /* 0x000fe20000000013 */
[----:B------:R-:W-:Y:S02]  /*7090*/  HADD2.F32 R2, -RZ, R68.H1_H1 ;  /* 0x30000044ff027230 */ /* 0x000fe40000004100 */
[----:B------:R-:W-:Y:S01]  /*70a0*/  FMUL R17, R47, R21 ;  /* 0x000000152f117220 */ /* 0x000fe20000400000 */
[----:B------:R-:W-:Y:S01]  /*70b0*/  FFMA R16, R49, R0, R16 ;  /* 0x0000000031107223 */ /* 0x000fe20000000010 */
[--C-:B------:R-:W-:Y:S01]  /*70c0*/  HADD2.F32 R3, -RZ, R69.reuse.H0_H0 ;  /* 0x20000045ff037230 */ /* 0x100fe20000004100 */
[----:B------:R-:W-:Y:S01]  /*70d0*/  F2FP.F16.F32.PACK_AB R11, R19, R14 ;  /* 0x0000000e130b723e */ /* 0x000fe200000000ff */
[----:B------:R-:W-:Y:S01]  /*70e0*/  FFMA R17, R49, R2, R17 ;  /* 0x0000000231117223 */ /* 0x000fe20000000011 */
[C---:B------:R-:W-:Y:S01]  /*70f0*/  FMUL R18, R47.reuse, R22 ;  /* 0x000000162f127220 */ /* 0x040fe20000400000 */
[----:B------:R-:W-:Y:S02]  /*7100*/  HADD2.F32 R0, -RZ, R69.H1_H1 ;  /* 0x30000045ff007230 */ /* 0x000fe40000004100 */
[----:B------:R-:W-:Y:S01]  /*7110*/  FMUL R23, R47, R23 ;  /* 0x000000172f177220 */ /* 0x000fe20000400000 */
[----:B------:R1:W-:Y:S01]  /*7120*/  STSM.16.M88.4 [R106+0x2400], R8 ;  /* 0x002400086a007844 */ /* 0x0003e20000000200 */
[----:B------:R-:W-:Y:S01]  /*7130*/  F2FP.F16.F32.PACK_AB R16, R17, R16 ;  /* 0x000000101110723e */ /* 0x000fe200000000ff */
[C---:B------:R-:W-:Y:S01]  /*7140*/  FFMA R18, R49.reuse, R3, R18 ;  /* 0x0000000331127223 */ /* 0x040fe20000000012 */
[----:B------:R-:W-:Y:S01]  /*7150*/  FFMA R23, R49, R0, R23 ;  /* 0x0000000031177223 */ /* 0x000fe20000000017 */
[--C-:B------:R-:W-:Y:S02]  /*7160*/  HADD2.F32 R2, -RZ, R70.reuse.H0_H0 ;  /* 0x20000046ff027230 */ /* 0x100fe40000004100 */
[C---:B------:R-:W-:Y:S01]  /*7170*/  FMUL R21, R47.reuse, R25 ;  /* 0x000000192f157220 */ /* 0x040fe20000400000 */
[----:B------:R-:W-:Y:S02]  /*7180*/  HADD2.F32 R0, -RZ, R70.H1_H1 ;  /* 0x30000046ff007230 */ /* 0x000fe40000004100 */
[----:B------:R-:W-:Y:S01]  /*7190*/  FMUL R22, R47, R26 ;  /* 0x0000001a2f167220 */ /* 0x000fe20000400000 */
[--C-:B------:R-:W-:Y:S02]  /*71a0*/  HADD2.F32 R3, -RZ, R71.reuse.H0_H0 ;  /* 0x20000047ff037230 */ /* 0x100fe40000004100 */
[----:B------:R-:W-:Y:S01]  /*71b0*/  FFMA R20, R49, R2, R20 ;  /* 0x0000000231147223 */ /* 0x000fe20000000014 */
[----:B------:R-:W-:Y:S01]  /*71c0*/  FMUL R27, R47, R27 ;  /* 0x0000001b2f1b7220 */ /* 0x000fe20000400000 */
[C---:B------:R-:W-:Y:S01]  /*71d0*/  FFMA R21, R49.reuse, R0, R21 ;  /* 0x0000000031157223 */ /* 0x040fe20000000015 */
[----:B------:R-:W-:Y:S02]  /*71e0*/  HADD2.F32 R0, -RZ, R71.H1_H1 ;  /* 0x30000047ff007230 */ /* 0x000fe40000004100 */
[----:B------:R-:W-:Y:S01]  /*71f0*/  FFMA R22, R49, R3, R22 ;  /* 0x0000000331167223 */ /* 0x000fe20000000016 */
[--C-:B------:R-:W-:Y:S02]  /*7200*/  HADD2.F32 R2, -RZ, R76.reuse.H0_H0 ;  /* 0x2000004cff027230 */ /* 0x100fe40000004100 */
[C---:B------:R-:W-:Y:S01]  /*7210*/  FMUL R25, R47.reuse, R29 ;  /* 0x0000001d2f197220 */ /* 0x040fe20000400000 */
[----:B------:R-:W-:Y:S02]  /*7220*/  HADD2.F32 R3, -RZ, R76.H1_H1 ;  /* 0x3000004cff037230 */ /* 0x000fe40000004100 */
[----:B------:R-:W-:Y:S01]  /*7230*/  FMUL R26, R47, R30 ;  /* 0x0000001e2f1a7220 */ /* 0x000fe20000400000 */
[C---:B------:R-:W-:Y:S01]  /*7240*/  FFMA R27, R49.reuse, R0, R27 ;  /* 0x00000000311b7223 */ /* 0x040fe2000000001b */
[C---:B------:R-:W-:Y:S01]  /*7250*/  FFMA R24, R49.reuse, R2, R24 ;  /* 0x0000000231187223 */ /* 0x040fe20000000018 */
[----:B------:R-:W-:Y:S02]  /*7260*/  HADD2.F32 R0, -RZ, R77.H1_H1 ;  /* 0x3000004dff007230 */ /* 0x000fe40000004100 */
[----:B------:R-:W-:Y:S01]  /*7270*/  FFMA R25, R49, R3, R25 ;  /* 0x0000000331197223 */ /* 0x000fe20000000019 */
[----:B------:R-:W-:Y:S01]  /*7280*/  FMUL R31, R47, R31 ;  /* 0x0000001f2f1f7220 */ /* 0x000fe20000400000 */
[--C-:B------:R-:W-:Y:S02]  /*7290*/  HADD2.F32 R2, -RZ, R78.reuse.H0_H0 ;  /* 0x2000004eff027230 */ /* 0x100fe40000004100 */
[----:B------:R-:W-:Y:S01]  /*72a0*/  FFMA R26, R49, R4, R26 ;  /* 0x00000004311a7223 */ /* 0x000fe2000000001a */
[----:B------:R-:W-:Y:S02]  /*72b0*/  HADD2.F32 R3, -RZ, R78.H1_H1 ;  /* 0x3000004eff037230 */ /* 0x000fe40000004100 */
[C---:B------:R-:W-:Y:S01]  /*72c0*/  FMUL R29, R47.reuse, R33 ;  /* 0x000000212f1d7220 */ /* 0x040fe20000400000 */
[--C-:B------:R-:W-:Y:S02]  /*72d0*/  HADD2.F32 R4, -RZ, R79.reuse.H0_H0 ;  /* 0x2000004fff047230 */ /* 0x100fe40000004100 */
[----:B------:R-:W-:Y:S01]  /*72e0*/  FMUL R30, R47, R34 ;  /* 0x000000222f1e7220 */ /* 0x000fe20000400000 */
[----:B------:R-:W-:Y:S02]  /*72f0*/  HADD2.F32 R5, -RZ, R79.H1_H1 ;  /* 0x3000004fff057230 */ /* 0x000fe40000004100 */
[----:B------:R-:W-:Y:S01]  /*7300*/  FFMA R31, R49, R0, R31 ;  /* 0x00000000311f7223 */ /* 0x000fe2000000001f */
[----:B------:R-:W-:Y:S01]  /*7310*/  FMUL R35, R47, R35 ;  /* 0x000000232f237220 */ /* 0x000fe20000400000 */
[C---:B------:R-:W-:Y:S01]  /*7320*/  FFMA R28, R49.reuse, R2, R28 ;  /* 0x00000002311c7223 */ /* 0x040fe2000000001c */
[C---:B------:R-:W-:Y:S01]  /*7330*/  FFMA R29, R49.reuse, R3, R29 ;  /* 0x00000003311d7223 */ /* 0x040fe2000000001d */
[----:B------:R-:W-:Y:S01]  /*7340*/  FFMA R30, R49, R4, R30 ;  /* 0x00000004311e7223 */ /* 0x000fe2000000001e */
[----:B------:R-:W-:Y:S01]  /*7350*/  F2FP.F16.F32.PACK_AB R17, R23, R18 ;  /* 0x000000121711723e */ /* 0x000fe200000000ff */
[----:B------:R-:W-:Y:S01]  /*7360*/  FFMA R35, R49, R5, R35 ;  /* 0x0000000531237223 */ /* 0x000fe20000000023 */
[----:B------:R-:W-:Y:S02]  /*7370*/  F2FP.F16.F32.PACK_AB R18, R21, R20 ;  /* 0x000000141512723e */ /* 0x000fe400000000ff */
[----:B------:R-:W-:Y:S02]  /*7380*/  F2FP.F16.F32.PACK_AB R19, R27, R22 ;  /* 0x000000161b13723e */ /* 0x000fe400000000ff */
[----:B------:R-:W-:Y:S02]  /*7390*/  F2FP.F16.F32.PACK_AB R24, R25, R24 ;  /* 0x000000181918723e */ /* 0x000fe400000000ff */
[----:B------:R-:W-:Y:S01]  /*73a0*/  F2FP.F16.F32.PACK_AB R25, R31, R26 ;  /* 0x0000001a1f19723e */ /* 0x000fe200000000ff */
[----:B------:R1:W-:Y:S01]  /*73b0*/  STSM.16.M88.4 [R108+0x2000], R16 ;  /* 0x002000106c007844 */ /* 0x0003e20000000200 */
[----:B------:R-:W-:Y:S02]  /*73c0*/  F2FP.F16.F32.PACK_AB R26, R29, R28 ;  /* 0x0000001c1d1a723e */ /* 0x000fe400000000ff */
[----:B------:R-:W-:Y:S02]  /*73d0*/  F2FP.F16.F32.PACK_AB R27, R35, R30 ;  /* 0x0000001e231b723e */ /* 0x000fe400000000ff */
[----:B------:R-:W-:Y:S02]  /*73e0*/  LEA R0, R65, UR48, 0x3 ;  /* 0x0000003041007c11 */ /* 0x000fe4000f8e18ff */
[----:B------:R-:W-:Y:S01]  /*73f0*/  @P6 SHF.L.U32 R2, R98, 0x1f, RZ ;  /* 0x0000001f62026819 */ /* 0x000fe200000006ff */
[----:B------:R1:W-:Y:S01]  /*7400*/  STSM.16.M88.4 [R109+0x2000], R24 ;  /* 0x002000186d007844 */ /* 0x0003e20000000200 */
        /* <DEDUP_REMOVED lines=8> */
[----:B------:R-:W-:Y:S02]  /*7490*/  UIADD3 UR8, UP0, UPT, UR52, 0x680, URZ ;  /* 0x0000068034087890 */ /* 0x000fe4000ff1e0ff */
[----:B------:R-:W-:Y:S02]  /*74a0*/  UIADD3 UR5, UPT, UPT, UR41, 0x40, URZ ;  /* 0x0000004029057890 */ /* 0x000fe4000fffe0ff */
[----:B------:R-:W-:Y:S02]  /*74b0*/  UIADD3 UR4, UPT, UPT, UR48, 0x2400, URZ ;  /* 0x0000240030047890 */ /* 0x000fe4000fffe0ff */
[----:B------:R-:W-:Y:S01]  /*74c0*/  UIADD3.X UR9, UPT, UPT, URZ, UR53, URZ, UP0, !UPT ;  /* 0x00000035ff097290 */ /* 0x000fe200087fe4ff */
[----:B------:R-:W-:Y:S01]  /*74d0*/  UMOV UR6, UR42 ;  /* 0x0000002a00067c82 */ /* 0x000fe20008000000 */
[----:B------:R-:W-:Y:S07]  /*74e0*/  UMOV UR7, UR36 ;  /* 0x0000002400077c82 */ /* 0x000fee0008000000 */
[----:B------:R2:W-:Y:S01]  /*74f0*/  UTMASTG.3D [UR4], [UR8] ;  /* 0x00000004080073b5 */ /* 0x0005e20008010000 */
[----:B------:R0:W-:Y:S01]  /*7500*/  UTMACMDFLUSH ;  /* 0x00000000000079b7 */ /* 0x0001e20000000000 */
[----:B--2---:R-:W-:Y:S04]  /*7510*/  DEPBAR.LE SB0, 0x1 ;  /* 0x000080400000791a */ /* 0x004fe80000000000 */
.L_x_114:
[----:B------:R-:W-:Y:S05]  /*7520*/  BSYNC.RECONVERGENT B0 ;  /* 0x0000000000007941 */ /* 0x000fea0003800200 */
.L_x_113:
[----:B------:R-:W-:Y:S01]  /*7530*/  BAR.SYNC.DEFER_BLOCKING 0x1, 0x80 ;  /* 0x0042000000007b1d */ /* 0x000fe20000010000 */
[----:B------:R-:W-:Y:S04]  /*7540*/  UIADD3 UR40, UPT, UPT, UR51, 0x1, URZ ;  /* 0x0000000133287890 */ /* 0x000fe8000fffe0ff */
[----:B------:R-:W-:Y:S04]  /*7550*/  UISETP.NE.AND UP0, UPT, UR40, 0x4, UPT ;  /* 0x000000042800788c */ /* 0x000fe8000bf05270 */
[----:B------:R-:W-:Y:S01]  /*7560*/  USEL UR40, UR40, URZ, UP0 ;  /* 0x000000ff28287287 */ /* 0x000fe20008000000 */
[----:B------:R2:W-:Y:S01]  /*7570*/  @P6 SYNCS.ARRIVE.TRANS64.RED.A1T0 RZ, [R74+URZ], RZ ;  /* 0x000000ff4aff69a7 */ /* 0x0005e200081004ff */
[----:B------:R-:W-:Y:S01]  /*7580*/  BSSY B1, `(.L_x_115) ;  /* 0x0000018000017945 */ /* 0x000fe20003800000 */
[----:B------:R-:W3:Y:S02]  /*7590*/  @P6 SYNCS.PHASECHK.TRANS64.TRYWAIT P0, [R0+URZ+0x90], R2 ;  /* 0x00009002000065a7 */ /* 0x000ee400080011ff */
[----:B---3--:R-:W-:Y:S01]  /*75a0*/  @P6 SEL R67, RZ, 0x1, !P0 ;  /* 0x00000001ff436807 */ /* 0x008fe20004000000 */
[----:B--2---:R-:W-:Y:S06]  /*75b0*/  @!P6 BRA `(.L_x_116) ;  /* 0x000000000050e947 */ /* 0x004fec0003800000 */
        /* <DEDUP_REMOVED lines=8> */
[----:B------:R-:W-:Y:S04]  /*7640*/  SHF.L.U32 R5, R98, 0x1f, RZ ;  /* 0x0000001f62057819 */ /* 0x000fe800000006ff */
[----:B------:R-:W2:Y:S02]  /*7650*/  SYNCS.PHASECHK.TRANS64.TRYWAIT P0, [R0+URZ+0x90], R5 ;  /* 0x00009005000075a7 */ /* 0x000ea400080011ff */
[----:B--2---:R-:W-:Y:S05]  /*7660*/  @!P0 BRA `(.L_x_119) ;  /* 0x0000002400e88947 */ /* 0x004fea0003800000 */
.L_x_118:
[----:B------:R-:W-:Y:S05]  /*7670*/  BSYNC B0 ;  /* 0x0000000000007941 */ /* 0x000fea0003800000 */
.L_x_117:
[----:B------:R-:W-:Y:S02]  /*7680*/  ISETP.NE.AND P0, PT, R72, RZ, PT ;  /* 0x000000ff4800720c */ /* 0x000fe40003f05270 */
[----:B------:R-:W-:Y:S11]  /*7690*/  IADD3 R65, PT, PT, R65, 0x1, RZ ;  /* 0x0000000141417810 */ /* 0x000ff60007ffe0ff */
[----:B--2---:R-:W-:Y:S01]  /*76a0*/  @P0 IMAD.IADD R0, R99, 0x1, R2 ;  /* 0x0000000163000824 */ /* 0x004fe200078e0202 */
[----:B------:R-:W-:Y:S05]  /*76b0*/  @P0 WARPSYNC.ALL ;  /* 0x0000000000000948 */ /* 0x000fea0003800000 */
[----:B------:R2:W3:Y:S04]  /*76c0*/  @P0 LDSM.16.M88.4 R56, [R4+UR48+0x400] ;  /* 0x000400300438083b */ /* 0x0004e80008000200 */
[----:B------:R2:W4:Y:S04]  /*76d0*/  @P0 LDSM.16.M88.4 R60, [R3+0x400] ;  /* 0x00040000033c083b */ /* 0x0005280000000200 */
[----:B------:R2:W1:Y:S04]  /*76e0*/  @P0 LDSM.16.M88.4 R68, [R2+0x400] ;  /* 0x000400000244083b */ /* 0x0004680000000200 */
[----:B------:R2:W1:Y:S02]  /*76f0*/  @P0 LDSM.16.M88.4 R76, [R0+0x400] ;  /* 0x00040000004c083b */ /* 0x0004640000000200 */
.L_x_116:
[----:B------:R-:W-:Y:S05]  /*7700*/  BSYNC B1 ;  /* 0x0000000000017941 */ /* 0x000fea0003800000 */
.L_x_115:
[----:B--2---:R-:W-:Y:S05]  /*7710*/  VIADD R0, R48, 0x80 ;  /* 0x0000008030007836 */ /* 0x004fea0000000000 */
        /* <DEDUP_REMOVED lines=20> */
.L_x_120:
[----:B------:R-:W-:Y:S05]  /*7860*/  WARPSYNC.ALL ;  /* 0x0000000000007948 */ /* 0x000fea0003800000 */
[----:B------:R-:W-:Y:S01]  /*7870*/  R2UR UR4, R48 ;  /* 0x00000000300472ca */ /* 0x000fe200000e0000 */
[--C-:B---3--:R-:W-:Y:S01]  /*7880*/  HADD2.F32 R3, -RZ, R56.reuse.H0_H0 ;  /* 0x20000038ff037230 */ /* 0x108fe20000004100 */
        /* <DEDUP_REMOVED lines=35> */
[--C-:B----4-:R-:W-:Y:S01]  /*7ac0*/  HADD2.F32 R0, -RZ, R60.reuse.H0_H0 ;  /* 0x2000003cff007230 */ /* 0x110fe20000004100 */
        /* <DEDUP_REMOVED lines=107> */
.L_x_122:
[----:B------:R-:W-:Y:S05]  /*8180*/  BSYNC.RECONVERGENT B0 ;  /* 0x0000000000007941 */ /* 0x000fea0003800200 */
.L_x_121:
        /* <DEDUP_REMOVED lines=20> */
.L_x_126:
[----:B------:R-:W-:Y:S05]  /*82d0*/  BSYNC B0 ;  /* 0x0000000000007941 */ /* 0x000fea0003800000 */
.L_x_125:
[----:B------:R-:W-:Y:S11]  /*82e0*/  ISETP.NE.AND P0, PT, R72, RZ, PT ;  /* 0x000000ff4800720c */ /* 0x000ff60003f05270 */
[----:B------:R-:W-:Y:S02]  /*82f0*/  @!UPT UIADD3 URZ, UPT, UPT, URZ, URZ, URZ ;  /* 0x000000fffffff290 */ /* 0x000fe4000fffe0ff */
[----:B--2---:R-:W-:Y:S01]  /*8300*/  @P0 IADD3 R0, PT, PT, R99, R73, RZ ;  /* 0x0000004963000210 */ /* 0x004fe20007ffe0ff */
[----:B------:R-:W-:Y:S05]  /*8310*/  @P0 WARPSYNC.ALL ;  /* 0x0000000000000948 */ /* 0x000fea0003800000 */
[----:B------:R2:W3:Y:S04]  /*8320*/  @P0 LDSM.16.M88.4 R56, [R65+UR48+0x400] ;  /* 0x000400304138083b */ /* 0x0004e80008000200 */
[----:B------:R2:W4:Y:S04]  /*8330*/  @P0 LDSM.16.M88.4 R60, [R3+0x400] ;  /* 0x00040000033c083b */ /* 0x0005280000000200 */
[----:B------:R2:W1:Y:S04]  /*8340*/  @P0 LDSM.16.M88.4 R68, [R73+0x400] ;  /* 0x000400004944083b */ /* 0x0004680000000200 */
[----:B------:R2:W1:Y:S02]  /*8350*/  @P0 LDSM.16.M88.4 R76, [R0+0x400] ;  /* 0x00040000004c083b */ /* 0x0004640000000200 */
.L_x_124:
[----:B------:R-:W-:Y:S05]  /*8360*/  BSYNC B1 ;  /* 0x0000000000017941 */ /* 0x000fea0003800000 */
.L_x_123:
        /* <DEDUP_REMOVED lines=21> */
.L_x_128:
[----:B------:R-:W-:Y:S01]  /*84c0*/  ISETP.NE.AND P0, PT, R101, RZ, PT ;  /* 0x000000ff6500720c */ /* 0x000fe20003f05270 */
[----:B------:R-:W-:Y:S05]  /*84d0*/  WARPSYNC.ALL ;  /* 0x0000000000007948 */ /* 0x000fea0003800000 */
[----:B------:R-:W-:Y:S01]  /*84e0*/  R2UR UR4, R48 ;  /* 0x00000000300472ca */ /* 0x000fe200000e0000 */
[--C-:B---3--:R-:W-:Y:S01]  /*84f0*/  HADD2.F32 R0, -RZ, R56.reuse.H0_H0 ;  /* 0x20000038ff007230 */ /* 0x108fe20000004100 */
[----:B------:R-:W-:Y:S01]  /*8500*/  R2UR UR5, R64 ;  /* 0x00000000400572ca */ /* 0x000fe200000e0000 */
[----:B------:R-:W-:Y:S01]  /*8510*/  HADD2.F32 R2, -RZ, R56.H1_H1 ;  /* 0x30000038ff027230 */ /* 0x000fe20000004100 */
[----:B------:R-:W-:Y:S01]  /*8520*/  BSSY.RECONVERGENT B0, `(.L_x_129) ;  /* 0x0000089000007945 */ /* 0x000fe20003800200 */
[--C-:B------:R-:W-:Y:S02]  /*8530*/  HADD2.F32 R3, -RZ, R57.reuse.H0_H0 ;  /* 0x20000039ff037230 */ /* 0x100fe40000004100 */
[----:B------:R-:W-:Y:S02]  /*8540*/  HADD2.F32 R48, -RZ, R57.H1_H1 ;  /* 0x30000039ff307230 */ /* 0x000fe40000004100 */
[--C-:B------:R-:W-:Y:S02]  /*8550*/  HADD2.F32 R50, -RZ, R58.reuse.H0_H0 ;  /* 0x2000003aff327230 */ /* 0x100fe40000004100 */
[----:B------:R-:W-:Y:S02]  /*8560*/  HADD2.F32 R51, -RZ, R58.H1_H1 ;  /* 0x3000003aff337230 */ /* 0x000fe40000004100 */
[----:B-1----:R-:W1:Y:S01]  /*8570*/  LDTM.16dp256bit.x8 R4, tmem[UR4+0xc0] ;  /* 0x0000c004000479ee */ /* 0x002e6200081a0000 */
[----:B------:R-:W-:Y:S01]  /*8580*/  NOP ;  /* 0x0000000000007918 */ /* 0x000fe20000000000 */
[----:B------:R-:W-:Y:S01]  /*8590*/  UIADD3 UR5, UPT, UPT, UR5, 0x120, URZ ;  /* 0x0000012005057890 */ /* 0x000fe2000fffe0ff */
[--C-:B------:R-:W-:Y:S02]  /*85a0*/  HADD2.F32 R52, -RZ, R59.reuse.H0_H0 ;  /* 0x2000003bff347230 */ /* 0x100fe40000004100 */
[----:B------:R-:W-:Y:S01]  /*85b0*/  HADD2.F32 R53, -RZ, R59.H1_H1 ;  /* 0x3000003bff357230 */ /* 0x000fe20000004100 */
[----:B------:R-:W-:Y:S01]  /*85c0*/  UPRMT UR5, UR37, 0x654, UR5 ;  /* 0x0000065425057896 */ /* 0x000fe20008000005 */
[--C-:B----4-:R-:W-:Y:S02]  /*85d0*/  HADD2.F32 R54, -RZ, R60.reuse.H0_H0 ;  /* 0x2000003cff367230 */ /* 0x110fe40000004100 */
[----:B------:R-:W-:Y:S02]  /*85e0*/  HADD2.F32 R55, -RZ, R60.H1_H1 ;  /* 0x3000003cff377230 */ /* 0x000fe40000004100 */
[--C-:B------:R-:W-:Y:S02]  /*85f0*/  HADD2.F32 R56, -RZ, R61.reuse.H0_H0 ;  /* 0x2000003dff387230 */ /* 0x100fe40000004100 */
[----:B------:R-:W-:Y:S02]  /*8600*/  HADD2.F32 R57, -RZ, R61.H1_H1 ;  /* 0x3000003dff397230 */ /* 0x000fe40000004100 */
[----:B-1----:R-:W-:Y:S01]  /*8610*/  SYNCS.ARRIVE.TRANS64.RED.A1T0 RZ, [UR5], RZ ;  /* 0x000000ffffff79a7 */ /* 0x002fe20008100405 */
[--C-:B------:R-:W-:Y:S02]  /*8620*/  HADD2.F32 R58, -RZ, R62.reuse.H0_H0 ;  /* 0x2000003eff3a7230 */ /* 0x100fe40000004100 */
[----:B------:R-:W-:Y:S02]  /*8630*/  HADD2.F32 R59, -RZ, R62.H1_H1 ;  /* 0x3000003eff3b7230 */ /* 0x000fe40000004100 */
[--C-:B------:R-:W-:Y:S02]  /*8640*/  HADD2.F32 R60, -RZ, R63.reuse.H0_H0 ;  /* 0x2000003fff3c7230 */ /* 0x100fe40000004100 */
[----:B------:R-:W-:Y:S02]  /*8650*/  HADD2.F32 R61, -RZ, R63.H1_H1 ;  /* 0x3000003fff3d7230 */ /* 0x000fe40000004100 */
[C---:B------:R-:W-:Y:S01]  /*8660*/  FMUL R4, R47.reuse, R4 ;  /* 0x000000042f047220 */ /* 0x040fe20000400000 */
[C---:B------:R-:W-:Y:S01]  /*8670*/  FMUL R5, R47.reuse, R5 ;  /* 0x000000052f057220 */ /* 0x040fe20000400000 */
[C---:B------:R-:W-:Y:S01]  /*8680*/  FMUL R6, R47.reuse, R6 ;  /* 0x000000062f067220 */ /* 0x040fe20000400000 */
[----:B------:R-:W-:Y:S01]  /*8690*/  FMUL R7, R47, R7 ;  /* 0x000000072f077220 */ /* 0x000fe20000400000 */
[C---:B------:R-:W-:Y:S01]  /*86a0*/  FFMA R4, R49.reuse, R0, R4 ;  /* 0x0000000031047223 */ /* 0x040fe20000000004 */
[C---:B------:R-:W-:Y:S01]  /*86b0*/  FFMA R5, R49.reuse, R2, R5 ;  /* 0x0000000231057223 */ /* 0x040fe20000000005 */
[C---:B------:R-:W-:Y:S01]  /*86c0*/  FFMA R6, R49.reuse, R3, R6 ;  /* 0x0000000331067223 */ /* 0x040fe20000000006 */
[----:B------:R-:W-:Y:S01]  /*86d0*/  FFMA R7, R49, R48, R7 ;  /* 0x0000003031077223 */ /* 0x000fe20000000007 */
[C---:B------:R-:W-:Y:S01]  /*86e0*/  FMUL R8, R47.reuse, R8 ;  /* 0x000000082f087220 */ /* 0x040fe20000400000 */
[----:B------:R-:W-:Y:S01]  /*86f0*/  FMUL R9, R47, R9 ;  /* 0x000000092f097220 */ /* 0x000fe20000400000 */
[----:B------:R-:W-:Y:S01]  /*8700*/  F2FP.F16.F32.PACK_AB R4, R5, R4 ;  /* 0x000000040504723e */ /* 0x000fe200000000ff */
[----:B------:R-:W-:Y:S01]  /*8710*/  FMUL R0, R47, R10 ;  /* 0x0000000a2f007220 */ /* 0x000fe20000400000 */
[----:B------:R-:W-:Y:S01]  /*8720*/  F2FP.F16.F32.PACK_AB R5, R7, R6 ;  /* 0x000000060705723e */ /* 0x000fe200000000ff */
[C---:B------:R-:W-:Y:S01]  /*8730*/  FFMA R8, R49.reuse, R50, R8 ;  /* 0x0000003231087223 */ /* 0x040fe20000000008 */
[C---:B------:R-:W-:Y:S01]  /*8740*/  FFMA R9, R49.reuse, R51, R9 ;  /* 0x0000003331097223 */ /* 0x040fe20000000009 */
[----:B------:R-:W-:Y:S01]  /*8750*/  FFMA R0, R49, R52, R0 ;  /* 0x0000003431007223 */ /* 0x000fe20000000000 */
[C---:B------:R-:W-:Y:S01]  /*8760*/  FMUL R2, R47.reuse, R11 ;  /* 0x0000000b2f027220 */ /* 0x040fe20000400000 */
[C---:B------:R-:W-:Y:S01]  /*8770*/  FMUL R3, R47.reuse, R12 ;  /* 0x0000000c2f037220 */ /* 0x040fe20000400000 */
[----:B------:R-:W-:Y:S01]  /*8780*/  FMUL R10, R47, R13 ;  /* 0x0000000d2f0a7220 */ /* 0x000fe20000400000 */
[----:B------:R-:W-:Y:S01]  /*8790*/  F2FP.F16.F32.PACK_AB R6, R9, R8 ;  /* 0x000000080906723e */ /* 0x000fe200000000ff */
[C---:B------:R-:W-:Y:S01]  /*87a0*/  FFMA R2, R49.reuse, R53, R2 ;  /* 0x0000003531027223 */ /* 0x040fe20000000002 */
[C---:B------:R-:W-:Y:S01]  /*87b0*/  FFMA R3, R49.reuse, R54, R3 ;  /* 0x0000003631037223 */ /* 0x040fe20000000003 */
[----:B------:R-:W-:Y:S01]  /*87c0*/  FFMA R10, R49, R55, R10 ;  /* 0x00000037310a7223 */ /* 0x000fe2000000000a */
[C---:B------:R-:W-:Y:S01]  /*87d0*/  FMUL R11, R47.reuse, R14 ;  /* 0x0000000e2f0b7220 */ /* 0x040fe20000400000 */
[C---:B------:R-:W-:Y:S01]  /*87e0*/  FMUL R15, R47.reuse, R15 ;  /* 0x0000000f2f0f7220 */ /* 0x040fe20000400000 */
[----:B------:R-:W-:Y:S01]  /*87f0*/  F2FP.F16.F32.PACK_AB R7, R2, R0 ;  /* 0x000000000207723e */ /* 0x000fe200000000ff */
[----:B------:R-:W-:Y:S01]  /*8800*/  FMUL R12, R47, R16 ;  /* 0x000000102f0c7220 */ /* 0x000fe20000400000 */
[----:B------:R-:W-:Y:S01]  /*8810*/  F2FP.F16.F32.PACK_AB R8, R10, R3 ;  /* 0x000000030a08723e */ /* 0x000fe200000000ff */
[C---:B------:R-:W-:Y:S01]  /*8820*/  FFMA R11, R49.reuse, R56, R11 ;  /* 0x00000038310b7223 */ /* 0x040fe2000000000b */
[C---:B------:R-:W-:Y:S01]  /*8830*/  FFMA R15, R49.reuse, R57, R15 ;  /* 0x00000039310f7223 */ /* 0x040fe2000000000f */
[----:B------:R1:W-:Y:S01]  /*8840*/  STSM.16.M88.4 [R107+0x6400], R4 ;  /* 0x006400046b007844 */ /* 0x0003e20000000200 */
[----:B------:R-:W-:Y:S01]  /*8850*/  FFMA R12, R49, R58, R12 ;  /* 0x0000003a310c7223 */ /* 0x000fe2000000000c */
[C---:B------:R-:W-:Y:S01]  /*8860*/  FMUL R13, R47.reuse, R17 ;  /* 0x000000112f0d7220 */ /* 0x040fe20000400000 */
[----:B------:R-:W-:Y:S01]  /*8870*/  FMUL R14, R47, R18 ;  /* 0x000000122f0e7220 */ /* 0x000fe20000400000 */
[----:B------:R-:W-:Y:S01]  /*8880*/  F2FP.F16.F32.PACK_AB R9, R15, R11 ;  /* 0x0000000b0f09723e */ /* 0x000fe200000000ff */
[--C-:B------:R-:W-:Y:S02]  /*8890*/  HADD2.F32 R62, -RZ, R68.reuse.H0_H0 ;  /* 0x20000044ff3e7230 */ /* 0x100fe40000004100 */
[C---:B------:R-:W-:Y:S01]  /*88a0*/  FFMA R13, R49.reuse, R59, R13 ;  /* 0x0000003b310d7223 */ /* 0x040fe2000000000d */
[----:B------:R-:W-:Y:S01]  /*88b0*/  FFMA R14, R49, R60, R14 ;  /* 0x0000003c310e7223 */ /* 0x000fe2000000000e */
[C---:B------:R-:W-:Y:S01]  /*88c0*/  FMUL R19, R47.reuse, R19 ;  /* 0x000000132f137220 */ /* 0x040fe20000400000 */
[----:B------:R-:W-:Y:S02]  /*88d0*/  HADD2.F32 R63, -RZ, R68.H1_H1 ;  /* 0x30000044ff3f7230 */ /* 0x000fe40000004100 */
[----:B------:R-:W-:Y:S01]  /*88e0*/  FMUL R16, R47, R20 ;  /* 0x000000142f107220 */ /* 0x000fe20000400000 */
[----:B------:R-:W-:Y:S01]  /*88f0*/  F2FP.F16.F32.PACK_AB R10, R13, R12 ;  /* 0x0000000c0d0a723e */ /* 0x000fe200000000ff */
[C---:B------:R-:W-:Y:S01]  /*8900*/  FFMA R19, R49.reuse, R61, R19 ;  /* 0x0000003d31137223 */ /* 0x040fe20000000013 */
[--C-:B------:R-:W-:Y:S02]  /*8910*/  HADD2.F32 R64, -RZ, R69.reuse.H0_H0 ;  /* 0x20000045ff407230 */ /* 0x100fe40000004100 */
[----:B------:R-:W-:Y:S01]  /*8920*/  FFMA R16, R49, R62, R16 ;  /* 0x0000003e31107223 */ /* 0x000fe20000000010 */
[----:B------:R-:W-:Y:S01]  /*8930*/  FMUL R17, R47, R21 ;  /* 0x000000152f117220 */ /* 0x000fe20000400000 */
[----:B------:R-:W-:Y:S01]  /*8940*/  HADD2.F32 R65, -RZ, R69.H1_H1 ;  /* 0x30000045ff417230 */ /* 0x000fe20000004100 */
[----:B------:R-:W-:Y:S01]  /*8950*/  F2FP.F16.F32.PACK_AB R11, R19, R14 ;  /* 0x0000000e130b723e */ /* 0x000fe200000000ff */
[----:B------:R-:W-:Y:S01]  /*8960*/  FMUL R18, R47, R22 ;  /* 0x000000162f127220 */ /* 0x000fe20000400000 */
[----:B------:R-:W-:Y:S01]  /*8970*/  FFMA R17, R49, R63, R17 ;  /* 0x0000003f31117223 */ /* 0x000fe20000000011 */
[--C-:B------:R-:W-:Y:S02]  /*8980*/  HADD2.F32 R66, -RZ, R70.reuse.H0_H0 ;  /* 0x20000046ff427230 */ /* 0x100fe40000004100 */
[----:B------:R-:W-:Y:S01]  /*8990*/  FMUL R23, R47, R23 ;  /* 0x000000172f177220 */ /* 0x000fe20000400000 */
[----:B------:R1:W-:Y:S01]  /*89a0*/  STSM.16.M88.4 [R106+0x6400], R8 ;  /* 0x006400086a007844 */ /* 0x0003e20000000200 */
[----:B------:R-:W-:Y:S01]  /*89b0*/  FFMA R18, R49, R64, R18 ;  /* 0x0000004031127223 */ /* 0x000fe20000000012 */
[----:B------:R-:W-:Y:S01]  /*89c0*/  F2FP.F16.F32.PACK_AB R16, R17, R16 ;  /* 0x000000101110723e */ /* 0x000fe200000000ff */
[----:B------:R-:W-:Y:S01]  /*89d0*/  FFMA R23, R49, R65, R23 ;  /* 0x0000004131177223 */ /* 0x000fe20000000017 */
[----:B------:R-:W-:Y:S02]  /*89e0*/  HADD2.F32 R67, -RZ, R70.H1_H1 ;  /* 0x30000046ff437230 */ /* 0x000fe40000004100 */
[C---:B------:R-:W-:Y:S01]  /*89f0*/  FMUL R20, R47.reuse, R24 ;  /* 0x000000182f147220 */ /* 0x040fe20000400000 */
[--C-:B------:R-:W-:Y:S02]  /*8a00*/  HADD2.F32 R68, -RZ, R71.reuse.H0_H0 ;  /* 0x20000047ff447230 */ /* 0x100fe40000004100 */
[----:B------:R-:W-:Y:S01]  /*8a10*/  FMUL R21, R47, R25 ;  /* 0x000000192f157220 */ /* 0x000fe20000400000 */
[----:B------:R-:W-:Y:S01]  /*8a20*/  F2FP.F16.F32.PACK_AB R17, R23, R18 ;  /* 0x000000121711723e */ /* 0x000fe200000000ff */
[C---:B------:R-:W-:Y:S01]  /*8a30*/  FFMA R20, R49.reuse, R66, R20 ;  /* 0x0000004231147223 */ /* 0x040fe20000000014 */
[----:B------:R-:W-:Y:S02]  /*8a40*/  HADD2.F32 R69, -RZ, R71.H1_H1 ;  /* 0x30000047ff457230 */ /* 0x000fe40000004100 */
[----:B------:R-:W-:Y:S01]  /*8a50*/  FFMA R21, R49, R67, R21 ;  /* 0x0000004331157223 */ /* 0x000fe20000000015 */
[C---:B------:R-:W-:Y:S01]  /*8a60*/  FMUL R22, R47.reuse, R26 ;  /* 0x0000001a2f167220 */ /* 0x040fe20000400000 */
[--C-:B------:R-:W-:Y:S02]  /*8a70*/  HADD2.F32 R70, -RZ, R76.reuse.H0_H0 ;  /* 0x2000004cff467230 */ /* 0x100fe40000004100 */
[C---:B------:R-:W-:Y:S01]  /*8a80*/  FMUL R27, R47.reuse, R27 ;  /* 0x0000001b2f1b7220 */ /* 0x040fe20000400000 */
[----:B------:R-:W-:Y:S02]  /*8a90*/  HADD2.F32 R71, -RZ, R76.H1_H1 ;  /* 0x3000004cff477230 */ /* 0x000fe40000004100 */
[C---:B------:R-:W-:Y:S01]  /*8aa0*/  FMUL R24, R47.reuse, R28 ;  /* 0x0000001c2f187220 */ /* 0x040fe20000400000 */
[--C-:B------:R-:W-:Y:S02]  /*8ab0*/  HADD2.F32 R72, -RZ, R77.reuse.H0_H0 ;  /* 0x2000004dff487230 */ /* 0x100fe40000004100 */
[----:B------:R-:W-:Y:S01]  /*8ac0*/  FMUL R25, R47, R29 ;  /* 0x0000001d2f197220 */ /* 0x000fe20000400000 */
[----:B------:R-:W-:Y:S01]  /*8ad0*/  FFMA R22, R49, R68, R22 ;  /* 0x0000004431167223 */ /* 0x000fe20000000016 */
[----:B------:R-:W-:Y:S02]  /*8ae0*/  HADD2.F32 R73, -RZ, R77.H1_H1 ;  /* 0x3000004dff497230 */ /* 0x000fe40000004100 */
[----:B------:R-:W-:Y:S01]  /*8af0*/  FMUL R26, R47, R30 ;  /* 0x0000001e2f1a7220 */ /* 0x000fe20000400000 */
[----:B------:R-:W-:Y:S01]  /*8b00*/  FFMA R27, R49, R69, R27 ;  /* 0x00000045311b7223 */ /* 0x000fe2000000001b */
        /* <DEDUP_REMOVED lines=12> */
[----:B------:R-:W-:Y:S01]  /*8bd0*/  FMUL R35, R47, R35 ;  /* 0x000000232f237220 */ /* 0x000fe20000400000 */
[C---:B------:R-:W-:Y:S01]  /*8be0*/  FFMA R28, R49.reuse, R74, R28 ;  /* 0x0000004a311c7223 */ /* 0x040fe2000000001c */
[C---:B------:R-:W-:Y:S01]  /*8bf0*/  FFMA R29, R49.reuse, R75, R29 ;  /* 0x0000004b311d7223 */ /* 0x040fe2000000001d */
[C---:B------:R-:W-:Y:S01]  /*8c00*/  FFMA R30, R49.reuse, R76, R30 ;  /* 0x0000004c311e7223 */ /* 0x040fe2000000001e */
[----:B------:R-:W-:Y:S01]  /*8c10*/  FFMA R35, R49, R77, R35 ;  /* 0x0000004d31237223 */ /* 0x000fe20000000023 */
[----:B------:R-:W-:Y:S02]  /*8c20*/  F2FP.F16.F32.PACK_AB R18, R21, R20 ;  /* 0x000000141512723e */ /* 0x000fe400000000ff */
[----:B------:R-:W-:Y:S02]  /*8c30*/  F2FP.F16.F32.PACK_AB R19, R27, R22 ;  /* 0x000000161b13723e */ /* 0x000fe400000000ff */
[----:B------:R-:W-:Y:S02]  /*8c40*/  F2FP.F16.F32.PACK_AB R24, R25, R24 ;  /* 0x000000181918723e */ /* 0x000fe400000000ff */
[----:B------:R-:W-:Y:S01]  /*8c50*/  F2FP.F16.F32.PACK_AB R25, R31, R26 ;  /* 0x0000001a1f19723e */ /* 0x000fe200000000ff */
[----:B------:R1:W-:Y:S01]  /*8c60*/  STSM.16.M88.4 [R108+0x6000], R16 ;  /* 0x006000106c007844 */ /* 0x0003e20000000200 */
[----:B------:R-:W-:Y:S02]  /*8c70*/  F2FP.F16.F32.PACK_AB R26, R29, R28 ;  /* 0x0000001c1d1a723e */ /* 0x000fe400000000ff */
[----:B------:R-:W-:Y:S05]  /*8c80*/  F2FP.F16.F32.PACK_AB R27, R35, R30 ;  /* 0x0000001e231b723e */ /* 0x000fea00000000ff */
        /* <DEDUP_REMOVED lines=18> */
.L_x_130:
[----:B------:R-:W-:Y:S05]  /*8db0*/  BSYNC.RECONVERGENT B0 ;  /* 0x0000000000007941 */ /* 0x000fea0003800200 */
.L_x_129:
[----:B------:R-:W-:Y:S01]  /*8dc0*/  BAR.SYNC.DEFER_BLOCKING 0x1, 0x80 ;  /* 0x0042000000007b1d */ /* 0x000fe20000010000 */
[----:B------:R-:W-:Y:S01]  /*8dd0*/  UISETP.NE.AND UP0, UPT, UR49, -0x4, UPT ;  /* 0xfffffffc3100788c */ /* 0x000fe2000bf05270 */
[----:B------:R-:W-:Y:S08]  /*8de0*/  IADD3 R45, PT, PT, R45, 0x1, RZ ;  /* 0x000000012d2d7810 */ /* 0x000ff00007ffe0ff */
[----:B------:R-:W-:Y:S05]  /*8df0*/  BRA.U !UP0, `(.L_x_131) ;  /* 0x0000000108287547 */ /* 0x000fea000b800000 */
[----:B------:R-:W-:Y:S01]  /*8e00*/  ISETP.NE.AND P0, PT, R105, RZ, PT ;  /* 0x000000ff6900720c */ /* 0x000fe20003f05270 */
[----:B------:R-:W-:Y:S01]  /*8e10*/  IMAD.U32 R2, RZ, RZ, UR51 ;  /* 0x00000033ff027e24 */ /* 0x000fe2000f8e00ff */
[----:B------:R-:W-:Y:S01]  /*8e20*/  UIADD3 UR51, UPT, UPT, UR51, 0x1, URZ ;  /* 0x0000000133337890 */ /* 0x000fe2000fffe0ff */
[----:B------:R-:W-:Y:S03]  /*8e30*/  IMAD.U32 R0, RZ, RZ, UR37 ;  /* 0x00000025ff007e24 */ /* 0x000fe6000f8e00ff */
[----:B------:R-:W-:Y:S04]  /*8e40*/  UISETP.NE.AND UP0, UPT, UR51, 0x4, UPT ;  /* 0x000000043300788c */ /* 0x000fe8000bf05270 */
[----:B------:R-:W-:Y:S03]  /*8e50*/  USEL UR51, UR51, URZ, UP0 ;  /* 0x000000ff33337287 */ /* 0x000fe60008000000 */
[----:B------:R-:W-:Y:S05]  /*8e60*/  @P0 LEA R2, R2, UR48, 0x3 ;  /* 0x0000003002020c11 */ /* 0x000fea000f8e18ff */
[----:B------:R-:W-:Y:S05]  /*8e70*/  @P0 VIADD R2, R2, 0xb0 ;  /* 0x000000b002020836 */ /* 0x000fea0000000000 */
[----:B------:R-:W-:Y:S04]  /*8e80*/  @P0 PRMT R0, R0, 0x654, R2 ;  /* 0x0000065400000816 */ /* 0x000fe80000000002 */
[----:B------:R2:W-:Y:S03]  /*8e90*/  @P0 SYNCS.ARRIVE.TRANS64.RED.A1T0 RZ, [R0+URZ], RZ ;  /* 0x000000ff00ff09a7 */ /* 0x0005e600081004ff */
.L_x_131:
[----:B------:R-:W-:Y:S01]  /*8ea0*/  ISETP.NE.AND P2, PT, R102, RZ, PT ;  /* 0x000000ff6600720c */ /* 0x000fe20003f45270 */
[----:B------:R-:W-:Y:S01]  /*8eb0*/  UIADD3 UR49, UPT, UPT, UR49, 0x4, URZ ;  /* 0x0000000431317890 */ /* 0x000fe2000fffe0ff */
[----:B------:R-:W-:Y:S01]  /*8ec0*/  ISETP.NE.AND P0, PT, R104, 0x2, PT ;  /* 0x000000026800780c */ /* 0x000fe20003f05270 */
[----:B------:R-:W-:Y:S01]  /*8ed0*/  IMAD.IADD R14, R43, 0x1, R86 ;  /* 0x000000012b0e7824 */ /* 0x000fe200078e0256 */
[----:B------:R-:W-:Y:S01]  /*8ee0*/  ISETP.NE.AND P1, PT, R45, 0x4, PT ;  /* 0x000000042d00780c */ /* 0x000fe20003f25270 */
[----:B------:R-:W-:Y:S01]  /*8ef0*/  IMAD.IADD R15, R44, 0x1, R87 ;  /* 0x000000012c0f7824 */ /* 0x000fe200078e0257 */
[----:B------:R-:W-:Y:S02]  /*8f00*/  SEL R2, RZ, 0x1, P0 ;  /* 0x00000001ff027807 */ /* 0x000fe40000000000 */
[----:B--2---:R-:W-:Y:S02]  /*8f10*/  SEL R0, RZ, 0x1, P1 ;  /* 0x00000001ff007807 */ /* 0x004fe40000800000 */
[----:B------:R-:W-:Y:S02]  /*8f20*/  LOP3.LUT R96, R96, R2, RZ, 0x3c, !PT ;  /* 0x0000000260607212 */ /* 0x000fe400078e3cff */
[----:B------:R-:W-:Y:S02]  /*8f30*/  LOP3.LUT R97, R97, R0, RZ, 0x3c, !PT ;  /* 0x0000000061617212 */ /* 0x000fe400078e3cff */
[----:B------:R-:W-:Y:S02]  /*8f40*/  @P2 R2UR UR36, R95 ;  /* 0x000000005f2422ca */ /* 0x000fe400000e0000 */
[----:B------:R-:W-:Y:S02]  /*8f50*/  SEL R104, R104, RZ, P0 ;  /* 0x000000ff68687207 */ /* 0x000fe40000000000 */
[----:B------:R-:W-:Y:S01]  /*8f60*/  SEL R45, R45, RZ, P1 ;  /* 0x000000ff2d2d7207 */ /* 0x000fe20000800000 */
[----:B------:R-:W-:Y:S10]  /*8f70*/  @P2 BRA `(.L_x_132) ;  /* 0xffffffc000082947 */ /* 0x000ff4000383ffff */
[----:B------:R-:W-:-:S09]  /*8f80*/  UISETP.NE.AND UP0, UPT, UR50, URZ, UPT ;  /* 0x000000ff3200728c */ /* 0x000fd2000bf05270 */
[----:B------:R-:W-:Y:S05]  /*8f90*/  BRA.U !UP0, `(.L_x_133) ;  /* 0x0000000108487547 */ /* 0x000fea000b800000 */
[----:B------:R-:W2:Y:S02]  /*8fa0*/  LDCU.64 UR4, c[0x0][0x890] ;  /* 0x00011200ff0477ac */ /* 0x000ea40008000a00 */
[----:B--2---:R-:W-:-:S04]  /*8fb0*/  UISETP.NE.U32.AND UP0, UPT, UR4, URZ, UPT ;  /* 0x000000ff0400728c */ /* 0x004fc8000bf05070 */
[----:B------:R-:W-:-:S09]  /*8fc0*/  UISETP.NE.AND.EX UP0, UPT, UR5, URZ, UPT, UP0 ;  /* 0x000000ff0500728c */ /* 0x000fd2000bf05300 */
[----:B------:R-:W-:Y:S05]  /*8fd0*/  BRA.U UP0, `(.L_x_134) ;  /* 0x00000001000c7547 */ /* 0x000fea000b800000 */
[----:B------:R-:W-:-:S13]  /*8fe0*/  FSETP.NEU.AND P0, PT, R49, RZ, PT ;  /* 0x000000ff3100720b */ /* 0x000fda0003f0d000 */
[----:B------:R-:W-:Y:S05]  /*8ff0*/  @!P0 EXIT ;  /* 0x000000000000894d */ /* 0x000fea0003800000 */
[----:B------:R-:W-:Y:S05]  /*9000*/  BRA `(.L_x_133) ;  /* 0x00000000002c7947 */ /* 0x000fea0003800000 */
.L_x_134:
[----:B------:R-:W-:Y:S01]  /*9010*/  ISETP.NE.AND P0, PT, R103, RZ, PT ;  /* 0x000000ff6700720c */ /* 0x000fe20003f05270 */
[----:B------:R-:W-:-:S12]  /*9020*/  BSSY.RECONVERGENT B0, `(.L_x_133) ;  /* 0x0000009000007945 */ /* 0x000fd80003800200 */
[----:B------:R-:W-:Y:S05]  /*9030*/  @P0 BRA `(.L_x_135) ;  /* 0x0000000000140947 */ /* 0x000fea0003800000 */
[----:B------:R-:W2:Y:S02]  /*9040*/  LDCU.64 UR4, c[0x0][0x888] ;  /* 0x00011100ff0477ac */ /* 0x000ea40008000a00 */
[----:B--2---:R-:W-:-:S04]  /*9050*/  ISETP.NE.U32.AND P0, PT, RZ, UR4, PT ;  /* 0x00000004ff007c0c */ /* 0x004fc8000bf05070 */
[----:B------:R-:W-:-:S13]  /*9060*/  ISETP.NE.AND.EX P0, PT, RZ, UR5, PT, P0 ;  /* 0x00000005ff007c0c */ /* 0x000fda000bf05300 */
[----:B------:R-:W-:Y:S05]  /*9070*/  @!P0 EXIT ;  /* 0x000000000000894d */ /* 0x000fea0003800000 */
[----:B------:R-:W-:Y:S05]  /*9080*/  BRA `(.L_x_136) ;  /* 0x0000000000087947 */ /* 0x000fea0003800000 */
.L_x_135:
[----:B------:R-:W-:-:S13]  /*9090*/  FSETP.NEU.AND P0, PT, R49, RZ, PT ;  /* 0x000000ff3100720b */ /* 0x000fda0003f0d000 */
[----:B------:R-:W-:Y:S05]  /*90a0*/  @!P0 EXIT ;  /* 0x000000000000894d */ /* 0x000fea0003800000 */
.L_x_136:
[----:B------:R-:W-:Y:S05]  /*90b0*/  BSYNC.RECONVERGENT B0 ;  /* 0x0000000000007941 */ /* 0x000fea0003800200 */
.L_x_133:
[----:B------:R-:W-:Y:S01]  /*90c0*/  ULEA UR4, UR51, UR48, 0x3 ;  /* 0x0000003033047291 */ /* 0x000fe2000f8e18ff */
[----:B------:R-:W-:-:S04]  /*90d0*/  DEPBAR.LE SB0, 0x0 ;  /* 0x000080000000791a */ /* 0x000fc80000000000 */
[----:B------:R-:W-:-:S04]  /*90e0*/  UIADD3 UR4, UPT, UPT, UR4, 0xb0, URZ ;  /* 0x000000b004047890 */ /* 0x000fc8000fffe0ff */
[----:B------:R-:W-:-:S09]  /*90f0*/  UPRMT UR4, UR37, 0x654, UR4 ;  /* 0x0000065425047896 */ /* 0x000fd20008000004 */
[----:B------:R-:W-:Y:S01]  /*9100*/  SYNCS.ARRIVE.TRANS64.RED.A1T0 RZ, [UR4], RZ ;  /* 0x000000ffffff79a7 */ /* 0x000fe20008100404 */
[----:B------:R-:W-:Y:S05]  /*9110*/  EXIT ;  /* 0x000000000000794d */ /* 0x000fea0003800000 */
.L_x_20:
[----:B--2---:R2:W1:Y:S02]  /*9120*/  SYNCS.PHASECHK.TRANS64.TRYWAIT P0, [R2+URZ+0x150], R3 ;  /* 0x00015003020075a7 */ /* 0x00446400080011ff */
[----:B-1----:R-:W-:Y:S05]  /*9130*/  @!P0 NANOSLEEP.SYNCS 0x989680 ;  /* 0x009896800000895d */ /* 0x002fea0003900000 */
[----:B------:R-:W1:Y:S02]  /*9140*/  @!P0 SYNCS.PHASECHK.TRANS64 P0, [R2+URZ+0x150], R3 ;  /* 0x00015003020085a7 */ /* 0x000e6400080010ff */
[----:B-1----:R-:W-:Y:S05]  /*9150*/  @!P0 BRA `(.L_x_20) ;  /* 0xfffffffc00f08947 */ /* 0x002fea000383ffff */
[----:B------:R-:W-:Y:S05]  /*9160*/  BRA `(.L_x_137) ;  /* 0xffffff8400507947 */ /* 0x000fea000383ffff */
.L_x_23:
[----:B-1----:R-:W-:-:S07]  /*9170*/  MOV R2, UR33 ;  /* 0x0000002100027c02 */ /* 0x002fce0008000f00 */
.L_x_138:
[----:B-1----:R1:W2:Y:S02]  /*9180*/  SYNCS.PHASECHK.TRANS64.TRYWAIT P0, [R2+URZ+0x48], R4 ;  /* 0x00004804020075a7 */ /* 0x0022a400080011ff */
[----:B--2---:R-:W-:Y:S05]  /*9190*/  @!P0 NANOSLEEP.SYNCS 0x989680 ;  /* 0x009896800000895d */ /* 0x004fea0003900000 */
[----:B------:R-:W2:Y:S02]  /*91a0*/  @!P0 SYNCS.PHASECHK.TRANS64 P0, [R2+URZ+0x48], R4 ;  /* 0x00004804020085a7 */ /* 0x000ea400080010ff */
[----:B--2---:R-:W-:Y:S05]  /*91b0*/  @!P0 BRA `(.L_x_138) ;  /* 0xfffffffc00f08947 */ /* 0x004fea000383ffff */
[----:B------:R-:W-:Y:S05]  /*91c0*/  BRA `(.L_x_22) ;  /* 0xffffff8400a07947 */ /* 0x000fea000383ffff */
.L_x_29:
[----:B-1----:R-:W-:-:S07]  /*91d0*/  MOV R2, UR17 ;  /* 0x0000001100027c02 */ /* 0x002fce0008000f00 */
.L_x_139:
[----:B-1----:R1:W2:Y:S02]  /*91e0*/  SYNCS.PHASECHK.TRANS64.TRYWAIT P0, [R2+URZ+0x48], R4 ;  /* 0x00004804020075a7 */ /* 0x0022a400080011ff */
[----:B--2---:R-:W-:Y:S05]  /*91f0*/  @!P0 NANOSLEEP.SYNCS 0x989680 ;  /* 0x009896800000895d */ /* 0x004fea0003900000 */
[----:B------:R-:W2:Y:S02]  /*9200*/  @!P0 SYNCS.PHASECHK.TRANS64 P0, [R2+URZ+0x48], R4 ;  /* 0x00004804020085a7 */ /* 0x000ea400080010ff */
[----:B--2---:R-:W-:Y:S05]  /*9210*/  @!P0 BRA `(.L_x_139) ;  /* 0xfffffffc00f08947 */ /* 0x004fea000383ffff */
[----:B------:R-:W-:Y:S05]  /*9220*/  BRA `(.L_x_28) ;  /* 0xffffff8800487947 */ /* 0x000fea000383ffff */
.L_x_33:
[----:B-1----:R1:W2:Y:S02]  /*9230*/  SYNCS.PHASECHK.TRANS64.TRYWAIT P0, [R2+URZ+0xe0], R3 ;  /* 0x0000e003020075a7 */ /* 0x0022a400080011ff */
[----:B--2---:R-:W-:Y:S05]  /*9240*/  @!P0 NANOSLEEP.SYNCS 0x989680 ;  /* 0x009896800000895d */ /* 0x004fea0003900000 */
[----:B------:R-:W2:Y:S02]  /*9250*/  @!P0 SYNCS.PHASECHK.TRANS64 P0, [R2+URZ+0xe0], R3 ;  /* 0x0000e003020085a7 */ /* 0x000ea400080010ff */
[----:B--2---:R-:W-:Y:S05]  /*9260*/  @!P0 BRA `(.L_x_33) ;  /* 0xfffffffc00f08947 */ /* 0x004fea000383ffff */
[----:B------:R-:W-:Y:S05]  /*9270*/  BRA `(.L_x_140) ;  /* 0xffffff8800d87947 */ /* 0x000fea000383ffff */
.L_x_37:
[----:B----4-:R-:W-:-:S07]  /*9280*/  MOV R0, UR5 ;  /* 0x0000000500007c02 */ /* 0x010fce0008000f00 */
.L_x_141:
[----:B-1----:R1:W2:Y:S02]  /*9290*/  SYNCS.PHASECHK.TRANS64.TRYWAIT P0, [R0+URZ], R2 ;  /* 0x00000002000075a7 */ /* 0x0022a400080011ff */
[----:B--2---:R-:W-:Y:S05]  /*92a0*/  @!P0 NANOSLEEP.SYNCS 0x989680 ;  /* 0x009896800000895d */ /* 0x004fea0003900000 */
[----:B------:R-:W2:Y:S02]  /*92b0*/  @!P0 SYNCS.PHASECHK.TRANS64 P0, [R0+URZ], R2 ;  /* 0x00000002000085a7 */ /* 0x000ea400080010ff */
[----:B--2---:R-:W-:Y:S05]  /*92c0*/  @!P0 BRA `(.L_x_141) ;  /* 0xfffffffc00f08947 */ /* 0x004fea000383ffff */
[----:B------:R-:W-:Y:S05]  /*92d0*/  BRA `(.L_x_142) ;  /* 0xffffff9000487947 */ /* 0x000fea000383ffff */
.L_x_38:
[----:B----4-:R-:W-:-:S07]  /*92e0*/  MOV R0, UR5 ;  /* 0x0000000500007c02 */ /* 0x010fce0008000f00 */
.L_x_143:
[----:B-1----:R1:W2:Y:S02]  /*92f0*/  SYNCS.PHASECHK.TRANS64.TRYWAIT P0, [R0+URZ], R3 ;  /* 0x00000003000075a7 */ /* 0x0022a400080011ff */
[----:B--2---:R-:W-:Y:S05]  /*9300*/  @!P0 NANOSLEEP.SYNCS 0x989680 ;  /* 0x009896800000895d */ /* 0x004fea0003900000 */
[----:B------:R-:W2:Y:S02]  /*9310*/  @!P0 SYNCS.PHASECHK.TRANS64 P0, [R0+URZ], R3 ;  /* 0x00000003000085a7 */ /* 0x000ea400080010ff */
[----:B--2---:R-:W-:Y:S05]  /*9320*/  @!P0 BRA `(.L_x_143) ;  /* 0xfffffffc00f08947 */ /* 0x004fea000383ffff */
[----:B------:R-:W-:Y:S05]  /*9330*/  BRA `(.L_x_144) ;  /* 0xffffff9000547947 */ /* 0x000fea000383ffff */
.L_x_39:
[----:B----4-:R-:W-:-:S07]  /*9340*/  MOV R0, UR5 ;  /* 0x0000000500007c02 */ /* 0x010fce0008000f00 */
.L_x_145:
[----:B-1----:R1:W2:Y:S02]  /*9350*/  SYNCS.PHASECHK.TRANS64.TRYWAIT P0, [R0+URZ], R3 ;  /* 0x00000003000075a7 */ /* 0x0022a400080011ff */
[----:B--2---:R-:W-:Y:S05]  /*9360*/  @!P0 NANOSLEEP.SYNCS 0x989680 ;  /* 0x009896800000895d */ /* 0x004fea0003900000 */
[----:B------:R-:W2:Y:S02]  /*9370*/  @!P0 SYNCS.PHASECHK.TRANS64 P0, [R0+URZ], R3 ;  /* 0x00000003000085a7 */ /* 0x000ea400080010ff */
[----:B--2---:R-:W-:Y:S05]  /*9380*/  @!P0 BRA `(.L_x_145) ;  /* 0xfffffffc00f08947 */ /* 0x004fea000383ffff */
[----:B------:R-:W-:Y:S05]  /*9390*/  BRA `(.L_x_146) ;  /* 0xffffff9000607947 */ /* 0x000fea000383ffff */
.L_x_40:
[----:B----4-:R-:W-:-:S07]  /*93a0*/  MOV R0, UR5 ;  /* 0x0000000500007c02 */ /* 0x010fce0008000f00 */
.L_x_147:
[----:B-1----:R1:W2:Y:S02]  /*93b0*/  SYNCS.PHASECHK.TRANS64.TRYWAIT P0, [R0+URZ], R3 ;  /* 0x00000003000075a7 */ /* 0x0022a400080011ff */
[----:B--2---:R-:W-:Y:S05]  /*93c0*/  @!P0 NANOSLEEP.SYNCS 0x989680 ;  /* 0x009896800000895d */ /* 0x004fea0003900000 */
[----:B------:R-:W2:Y:S02]  /*93d0*/  @!P0 SYNCS.PHASECHK.TRANS64 P0, [R0+URZ], R3 ;  /* 0x00000003000085a7 */ /* 0x000ea400080010ff */
[----:B--2---:R-:W-:Y:S05]  /*93e0*/  @!P0 BRA `(.L_x_147) ;  /* 0xfffffffc00f08947 */ /* 0x004fea000383ffff */
[----:B------:R-:W-:Y:S05]  /*93f0*/  BRA `(.L_x_148) ;  /* 0xffffff90006c7947 */ /* 0x000fea000383ffff */
.L_x_41:
[----:B----4-:R-:W-:-:S07]  /*9400*/  MOV R0, UR5 ;  /* 0x0000000500007c02 */ /* 0x010fce0008000f00 */
.L_x_149:
[----:B-1----:R1:W2:Y:S02]  /*9410*/  SYNCS.PHASECHK.TRANS64.TRYWAIT P0, [R0+URZ], R3 ;  /* 0x00000003000075a7 */ /* 0x0022a400080011ff */
[----:B--2---:R-:W-:Y:S05]  /*9420*/  @!P0 NANOSLEEP.SYNCS 0x989680 ;  /* 0x009896800000895d */ /* 0x004fea0003900000 */
[----:B------:R-:W2:Y:S02]  /*9430*/  @!P0 SYNCS.PHASECHK.TRANS64 P0, [R0+URZ], R3 ;  /* 0x00000003000085a7 */ /* 0x000ea400080010ff */
[----:B--2---:R-:W-:Y:S05]  /*9440*/  @!P0 BRA `(.L_x_149) ;  /* 0xfffffffc00f08947 */ /* 0x004fea000383ffff */
[----:B------:R-:W-:Y:S05]  /*9450*/  BRA `(.L_x_150) ;  /* 0xffffff9000787947 */ /* 0x000fea000383ffff */
.L_x_42:
[----:B----4-:R-:W-:-:S07]  /*9460*/  MOV R0, UR5 ;  /* 0x0000000500007c02 */ /* 0x010fce0008000f00 */
.L_x_151:
[----:B-1----:R1:W2:Y:S02]  /*9470*/  SYNCS.PHASECHK.TRANS64.TRYWAIT P0, [R0+URZ], R3 ;  /* 0x00000003000075a7 */ /* 0x0022a400080011ff */
[----:B--2---:R-:W-:Y:S05]  /*9480*/  @!P0 NANOSLEEP.SYNCS 0x989680 ;  /* 0x009896800000895d */ /* 0x004fea0003900000 */
[----:B------:R-:W2:Y:S02]  /*9490*/  @!P0 SYNCS.PHASECHK.TRANS64 P0, [R0+URZ], R3 ;  /* 0x00000003000085a7 */ /* 0x000ea400080010ff */
[----:B--2---:R-:W-:Y:S05]  /*94a0*/  @!P0 BRA `(.L_x_151) ;  /* 0xfffffffc00f08947 */ /* 0x004fea000383ffff */
[----:B------:R-:W-:Y:S05]  /*94b0*/  BRA `(.L_x_152) ;  /* 0xffffff9000847947 */ /* 0x000fea000383ffff */
.L_x_43:
[----:B----4-:R-:W-:-:S07]  /*94c0*/  MOV R0, UR5 ;  /* 0x0000000500007c02 */ /* 0x010fce0008000f00 */
.L_x_153:
[----:B-1----:R1:W2:Y:S02]  /*94d0*/  SYNCS.PHASECHK.TRANS64.TRYWAIT P0, [R0+URZ], R3 ;  /* 0x00000003000075a7 */ /* 0x0022a400080011ff */
[----:B--2---:R-:W-:Y:S05]  /*94e0*/  @!P0 NANOSLEEP.SYNCS 0x989680 ;  /* 0x009896800000895d */ /* 0x004fea0003900000 */
[----:B------:R-:W2:Y:S02]  /*94f0*/  @!P0 SYNCS.PHASECHK.TRANS64 P0, [R0+URZ], R3 ;  /* 0x00000003000085a7 */ /* 0x000ea400080010ff */
[----:B--2---:R-:W-:Y:S05]  /*9500*/  @!P0 BRA `(.L_x_153) ;  /* 0xfffffffc00f08947 */ /* 0x004fea000383ffff */
[----:B------:R-:W-:Y:S05]  /*9510*/  BRA `(.L_x_154) ;  /* 0xffffff9000907947 */ /* 0x000fea000383ffff */
.L_x_44:
[----:B----4-:R-:W-:-:S07]  /*9520*/  MOV R0, UR5 ;  /* 0x0000000500007c02 */ /* 0x010fce0008000f00 */
.L_x_155:
[----:B-1----:R1:W2:Y:S02]  /*9530*/  SYNCS.PHASECHK.TRANS64.TRYWAIT P0, [R0+URZ], R3 ;  /* 0x00000003000075a7 */ /* 0x0022a400080011ff */
[----:B--2---:R-:W-:Y:S05]  /*9540*/  @!P0 NANOSLEEP.SYNCS 0x989680 ;  /* 0x009896800000895d */ /* 0x004fea0003900000 */
[----:B------:R-:W2:Y:S02]  /*9550*/  @!P0 SYNCS.PHASECHK.TRANS64 P0, [R0+URZ], R3 ;  /* 0x00000003000085a7 */ /* 0x000ea400080010ff */
[----:B--2---:R-:W-:Y:S05]  /*9560*/  @!P0 BRA `(.L_x_155) ;  /* 0xfffffffc00f08947 */ /* 0x004fea000383ffff */
[----:B------:R-:W-:Y:S05]  /*9570*/  BRA `(.L_x_156) ;  /* 0xffffff90009c7947 */ /* 0x000fea000383ffff */
.L_x_47:
[----:B-1----:R1:W2:Y:S02]  /*9580*/  SYNCS.PHASECHK.TRANS64.TRYWAIT P0, [R0+URZ+0x140], R4 ;  /* 0x00014004000075a7 */ /* 0x0022a400080011ff */
[----:B--2---:R-:W-:Y:S05]  /*9590*/  @!P0 NANOSLEEP.SYNCS 0x989680 ;  /* 0x009896800000895d */ /* 0x004fea0003900000 */
[----:B------:R-:W2:Y:S02]  /*95a0*/  @!P0 SYNCS.PHASECHK.TRANS64 P0, [R0+URZ+0x140], R4 ;  /* 0x00014004000085a7 */ /* 0x000ea400080010ff */
[----:B--2---:R-:W-:Y:S05]  /*95b0*/  @!P0 BRA `(.L_x_47) ;  /* 0xfffffffc00f08947 */ /* 0x004fea000383ffff */
[----:B------:R-:W-:Y:S05]  /*95c0*/  BRA `(.L_x_157) ;  /* 0xffffff9000f87947 */ /* 0x000fea000383ffff */
.L_x_48:
[----:B------:R-:W-:-:S07]  /*95d0*/  MOV R0, UR5 ;  /* 0x0000000500007c02 */ /* 0x000fce0008000f00 */
.L_x_158:
[----:B-1----:R1:W2:Y:S02]  /*95e0*/  SYNCS.PHASECHK.TRANS64.TRYWAIT P0, [R0+URZ+0xf0], R5 ;  /* 0x0000f005000075a7 */ /* 0x0022a400080011ff */
[----:B--2---:R-:W-:Y:S05]  /*95f0*/  @!P0 NANOSLEEP.SYNCS 0x989680 ;  /* 0x009896800000895d */ /* 0x004fea0003900000 */
[----:B------:R-:W2:Y:S02]  /*9600*/  @!P0 SYNCS.PHASECHK.TRANS64 P0, [R0+URZ+0xf0], R5 ;  /* 0x0000f005000085a7 */ /* 0x000ea400080010ff */
[----:B--2---:R-:W-:Y:S05]  /*9610*/  @!P0 BRA `(.L_x_158) ;  /* 0xfffffffc00f08947 */ /* 0x004fea000383ffff */
[----:B------:R-:W-:Y:S05]  /*9620*/  BRA `(.L_x_159) ;  /* 0xffffff9400087947 */ /* 0x000fea000383ffff */
.L_x_49:
[----:B-1----:R1:W2:Y:S02]  /*9630*/  SYNCS.PHASECHK.TRANS64.TRYWAIT P1, [R0+URZ+0xe0], R4 ;  /* 0x0000e004000075a7 */ /* 0x0022a400080211ff */
[----:B--2---:R-:W-:Y:S05]  /*9640*/  @!P1 NANOSLEEP.SYNCS 0x989680 ;  /* 0x009896800000995d */ /* 0x004fea0003900000 */
[----:B------:R-:W2:Y:S02]  /*9650*/  @!P1 SYNCS.PHASECHK.TRANS64 P1, [R0+URZ+0xe0], R4 ;  /* 0x0000e004000095a7 */ /* 0x000ea400080210ff */
[----:B--2---:R-:W-:Y:S05]  /*9660*/  @!P1 BRA `(.L_x_49) ;  /* 0xfffffffc00f09947 */ /* 0x004fea000383ffff */
[----:B------:R-:W-:Y:S05]  /*9670*/  BRA `(.L_x_160) ;  /* 0xffffff9400387947 */ /* 0x000fea000383ffff */
.L_x_52:
[----:B------:R-:W-:-:S07]  /*9680*/  MOV R0, UR5 ;  /* 0x0000000500007c02 */ /* 0x000fce0008000f00 */
.L_x_161:
[----:B-1----:R1:W2:Y:S02]  /*9690*/  SYNCS.PHASECHK.TRANS64.TRYWAIT P0, [R0+URZ+0xf0], R2 ;  /* 0x0000f002000075a7 */ /* 0x0022a400080011ff */
[----:B--2---:R-:W-:Y:S05]  /*96a0*/  @!P0 NANOSLEEP.SYNCS 0x989680 ;  /* 0x009896800000895d */ /* 0x004fea0003900000 */
[----:B------:R-:W2:Y:S02]  /*96b0*/  @!P0 SYNCS.PHASECHK.TRANS64 P0, [R0+URZ+0xf0], R2 ;  /* 0x0000f002000085a7 */ /* 0x000ea400080010ff */
[----:B--2---:R-:W-:Y:S05]  /*96c0*/  @!P0 BRA `(.L_x_161) ;  /* 0xfffffffc00f08947 */ /* 0x004fea000383ffff */
[----:B------:R-:W-:Y:S05]  /*96d0*/  BRA `(.L_x_51) ;  /* 0xffffff94008c7947 */ /* 0x000fea000383ffff */
.L_x_59:
[----:B-1----:R1:W2:Y:S02]  /*96e0*/  SYNCS.PHASECHK.TRANS64.TRYWAIT P1, [R0+URZ+0xe0], R2 ;  /* 0x0000e002000075a7 */ /* 0x0022a400080211ff */
[----:B--2---:R-:W-:Y:S05]  /*96f0*/  @!P1 NANOSLEEP.SYNCS 0x989680 ;  /* 0x009896800000995d */ /* 0x004fea0003900000 */
[----:B------:R-:W2:Y:S02]  /*9700*/  @!P1 SYNCS.PHASECHK.TRANS64 P1, [R0+URZ+0xe0], R2 ;  /* 0x0000e002000095a7 */ /* 0x000ea400080210ff */
[----:B--2---:R-:W-:Y:S05]  /*9710*/  @!P1 BRA `(.L_x_59) ;  /* 0xfffffffc00f09947 */ /* 0x004fea000383ffff */
[----:B------:R-:W-:Y:S05]  /*9720*/  BRA `(.L_x_162) ;  /* 0xffffff9800ec7947 */ /* 0x000fea000383ffff */
.L_x_60:
[----:B------:R-:W-:-:S07]  /*9730*/  MOV R2, UR8 ;  /* 0x0000000800027c02 */ /* 0x000fce0008000f00 */
.L_x_163:
[----:B-1----:R1:W2:Y:S02]  /*9740*/  SYNCS.PHASECHK.TRANS64.TRYWAIT P0, [R2+URZ+0x120], R0 ;  /* 0x00012000020075a7 */ /* 0x0022a400080011ff */
[----:B--2---:R-:W-:Y:S05]  /*9750*/  @!P0 NANOSLEEP.SYNCS 0x989680 ;  /* 0x009896800000895d */ /* 0x004fea0003900000 */
[----:B------:R-:W2:Y:S02]  /*9760*/  @!P0 SYNCS.PHASECHK.TRANS64 P0, [R2+URZ+0x120], R0 ;  /* 0x00012000020085a7 */ /* 0x000ea400080010ff */
[----:B--2---:R-:W-:Y:S05]  /*9770*/  @!P0 BRA `(.L_x_163) ;  /* 0xfffffffc00f08947 */ /* 0x004fea000383ffff */
[----:B------:R-:W-:Y:S05]  /*9780*/  BRA `(.L_x_164) ;  /* 0xffffff9c003c7947 */ /* 0x000fea000383ffff */
.L_x_63:
[----:B------:R-:W-:Y:S07]  /*9790*/  MOV R0, UR7 ;  /* 0x0000000700007c02 */ /* 0x000fee0008000f00 */
.L_x_165:
[----:B-1----:R1:W2:Y:S02]  /*97a0*/  SYNCS.PHASECHK.TRANS64.TRYWAIT P0, [R0+URZ], R2 ;  /* 0x00000002000075a7 */ /* 0x0022a400080011ff */
[----:B--2---:R-:W-:Y:S05]  /*97b0*/  @!P0 NANOSLEEP.SYNCS 0x989680 ;  /* 0x009896800000895d */ /* 0x004fea0003900000 */
[----:B------:R-:W2:Y:S02]  /*97c0*/  @!P0 SYNCS.PHASECHK.TRANS64 P0, [R0+URZ], R2 ;  /* 0x00000002000085a7 */ /* 0x000ea400080010ff */
[----:B--2---:R-:W-:Y:S05]  /*97d0*/  @!P0 BRA `(.L_x_165) ;  /* 0xfffffffc00f08947 */ /* 0x004fea000383ffff */
[----:B------:R-:W-:Y:S05]  /*97e0*/  BRA `(.L_x_62) ;  /* 0xffffff9c00587947 */ /* 0x000fea000383ffff */
.L_x_66:
[----:B------:R-:W-:-:S07]  /*97f0*/  MOV R0, UR5 ;  /* 0x0000000500007c02 */ /* 0x000fce0008000f00 */
.L_x_166:
[----:B--2---:R2:W3:Y:S02]  /*9800*/  SYNCS.PHASECHK.TRANS64.TRYWAIT P0, [R0+URZ], R2 ;  /* 0x00000002000075a7 */ /* 0x0044e400080011ff */
[----:B---3--:R-:W-:Y:S05]  /*9810*/  @!P0 NANOSLEEP.SYNCS 0x989680 ;  /* 0x009896800000895d */ /* 0x008fea0003900000 */
[----:B------:R-:W3:Y:S02]  /*9820*/  @!P0 SYNCS.PHASECHK.TRANS64 P0, [R0+URZ], R2 ;  /* 0x00000002000085a7 */ /* 0x000ee400080010ff */
[----:B---3--:R-:W-:Y:S05]  /*9830*/  @!P0 BRA `(.L_x_166) ;  /* 0xfffffffc00f08947 */ /* 0x008fea000383ffff */
[----:B------:R-:W-:Y:S05]  /*9840*/  BRA `(.L_x_167) ;  /* 0xffffffa0000c7947 */ /* 0x000fea000383ffff */
.L_x_67:
[----:B------:R-:W-:-:S07]  /*9850*/  MOV R0, UR5 ;  /* 0x0000000500007c02 */ /* 0x000fce0008000f00 */
.L_x_168:
[----:B-1----:R1:W2:Y:S02]  /*9860*/  SYNCS.PHASECHK.TRANS64.TRYWAIT P0, [R0+URZ], R3 ;  /* 0x00000003000075a7 */ /* 0x0022a400080011ff */
[----:B--2---:R-:W-:Y:S05]  /*9870*/  @!P0 NANOSLEEP.SYNCS 0x989680 ;  /* 0x009896800000895d */ /* 0x004fea0003900000 */
[----:B------:R-:W2:Y:S02]  /*9880*/  @!P0 SYNCS.PHASECHK.TRANS64 P0, [R0+URZ], R3 ;  /* 0x00000003000085a7 */ /* 0x000ea400080010ff */
[----:B--2---:R-:W-:Y:S05]  /*9890*/  @!P0 BRA `(.L_x_168) ;  /* 0xfffffffc00f08947 */ /* 0x004fea000383ffff */
[----:B------:R-:W-:Y:S05]  /*98a0*/  BRA `(.L_x_169) ;  /* 0xffffffa000187947 */ /* 0x000fea000383ffff */
.L_x_68:
[----:B------:R-:W-:-:S07]  /*98b0*/  MOV R0, UR5 ;  /* 0x0000000500007c02 */ /* 0x000fce0008000f00 */
.L_x_170:
[----:B-1----:R1:W2:Y:S02]  /*98c0*/  SYNCS.PHASECHK.TRANS64.TRYWAIT P0, [R0+URZ], R3 ;  /* 0x00000003000075a7 */ /* 0x0022a400080011ff */
[----:B--2---:R-:W-:Y:S05]  /*98d0*/  @!P0 NANOSLEEP.SYNCS 0x989680 ;  /* 0x009896800000895d */ /* 0x004fea0003900000 */
[----:B------:R-:W2:Y:S02]  /*98e0*/  @!P0 SYNCS.PHASECHK.TRANS64 P0, [R0+URZ], R3 ;  /* 0x00000003000085a7 */ /* 0x000ea400080010ff */
[----:B--2---:R-:W-:Y:S05]  /*98f0*/  @!P0 BRA `(.L_x_170) ;  /* 0xfffffffc00f08947 */ /* 0x004fea000383ffff */
[----:B------:R-:W-:Y:S05]  /*9900*/  BRA `(.L_x_171) ;  /* 0xffffffa000247947 */ /* 0x000fea000383ffff */
.L_x_69:
[----:B-1----:R-:W-:-:S07]  /*9910*/  MOV R0, UR7 ;  /* 0x0000000700007c02 */ /* 0x002fce0008000f00 */
.L_x_172:
[----:B-1----:R1:W2:Y:S02]  /*9920*/  SYNCS.PHASECHK.TRANS64.TRYWAIT P0, [R0+URZ], R2 ;  /* 0x00000002000075a7 */ /* 0x0022a400080011ff */
[----:B--2---:R-:W-:Y:S05]  /*9930*/  @!P0 NANOSLEEP.SYNCS 0x989680 ;  /* 0x009896800000895d */ /* 0x004fea0003900000 */
[----:B------:R-:W2:Y:S02]  /*9940*/  @!P0 SYNCS.PHASECHK.TRANS64 P0, [R0+URZ], R2 ;  /* 0x00000002000085a7 */ /* 0x000ea400080010ff */
[----:B--2---:R-:W-:Y:S05]  /*9950*/  @!P0 BRA `(.L_x_172) ;  /* 0xfffffffc00f08947 */ /* 0x004fea000383ffff */
[----:B------:R-:W-:Y:S05]  /*9960*/  BRA `(.L_x_173) ;  /* 0xffffffa000307947 */ /* 0x000fea000383ffff */
.L_x_74:
[----:B--2---:R2:W3:Y:S02]  /*9970*/  SYNCS.PHASECHK.TRANS64.TRYWAIT P0, [R0+URZ+0xe0], R2 ;  /* 0x0000e002000075a7 */ /* 0x0044e400080011ff */
[----:B---3--:R-:W-:Y:S05]  /*9980*/  @!P0 NANOSLEEP.SYNCS 0x989680 ;  /* 0x009896800000895d */ /* 0x008fea0003900000 */
[----:B------:R-:W3:Y:S02]  /*9990*/  @!P0 SYNCS.PHASECHK.TRANS64 P0, [R0+URZ+0xe0], R2 ;  /* 0x0000e002000085a7 */ /* 0x000ee400080010ff */
[----:B---3--:R-:W-:Y:S05]  /*99a0*/  @!P0 BRA `(.L_x_74) ;  /* 0xfffffffc00f08947 */ /* 0x008fea000383ffff */
[----:B------:R-:W-:Y:S05]  /*99b0*/  BRA `(.L_x_174) ;  /* 0xffffffa4003c7947 */ /* 0x000fea000383ffff */
.L_x_77:
[----:B------:R-:W-:Y:S07]  /*99c0*/  MOV R0, UR7 ;  /* 0x0000000700007c02 */ /* 0x000fee0008000f00 */
.L_x_175:
[----:B--2---:R2:W3:Y:S02]  /*99d0*/  SYNCS.PHASECHK.TRANS64.TRYWAIT P0, [R0+URZ+0xd8], R2 ;  /* 0x0000d802000075a7 */ /* 0x0044e400080011ff */
[----:B---3--:R-:W-:Y:S05]  /*99e0*/  @!P0 NANOSLEEP.SYNCS 0x989680 ;  /* 0x009896800000895d */ /* 0x008fea0003900000 */
[----:B------:R-:W3:Y:S02]  /*99f0*/  @!P0 SYNCS.PHASECHK.TRANS64 P0, [R0+URZ+0xd8], R2 ;  /* 0x0000d802000085a7 */ /* 0x000ee400080010ff */
[----:B---3--:R-:W-:Y:S05]  /*9a00*/  @!P0 BRA `(.L_x_175) ;  /* 0xfffffffc00f08947 */ /* 0x008fea000383ffff */
[----:B------:R-:W-:Y:S05]  /*9a10*/  BRA `(.L_x_76) ;  /* 0xffffffa8001c7947 */ /* 0x000fea000383ffff */
.L_x_80:
[----:B------:R-:W-:Y:S07]  /*9a20*/  MOV R0, UR7 ;  /* 0x0000000700007c02 */ /* 0x000fee0008000f00 */
.L_x_176:
[----:B-1----:R1:W2:Y:S02]  /*9a30*/  SYNCS.PHASECHK.TRANS64.TRYWAIT P0, [R0+URZ+0xb0], R14 ;  /* 0x0000b00e000075a7 */ /* 0x0022a400080011ff */
[----:B--2---:R-:W-:Y:S05]  /*9a40*/  @!P0 NANOSLEEP.SYNCS 0x989680 ;  /* 0x009896800000895d */ /* 0x004fea0003900000 */
[----:B------:R-:W2:Y:S02]  /*9a50*/  @!P0 SYNCS.PHASECHK.TRANS64 P0, [R0+URZ+0xb0], R14 ;  /* 0x0000b00e000085a7 */ /* 0x000ea400080010ff */
[----:B--2---:R-:W-:Y:S05]  /*9a60*/  @!P0 BRA `(.L_x_176) ;  /* 0xfffffffc00f08947 */ /* 0x004fea000383ffff */
[----:B------:R-:W-:Y:S05]  /*9a70*/  BRA `(.L_x_177) ;  /* 0xffffffa800947947 */ /* 0x000fea000383ffff */
.L_x_81:
[----:B------:R-:W-:Y:S07]  /*9a80*/  MOV R0, UR7 ;  /* 0x0000000700007c02 */ /* 0x000fee0008000f00 */
.L_x_178:
[----:B-1----:R1:W2:Y:S02]  /*9a90*/  SYNCS.PHASECHK.TRANS64.TRYWAIT P0, [R0+URZ+0xb8], R14 ;  /* 0x0000b80e000075a7 */ /* 0x0022a400080011ff */
[----:B--2---:R-:W-:Y:S05]  /*9aa0*/  @!P0 NANOSLEEP.SYNCS 0x989680 ;  /* 0x009896800000895d */ /* 0x004fea0003900000 */
[----:B------:R-:W2:Y:S02]  /*9ab0*/  @!P0 SYNCS.PHASECHK.TRANS64 P0, [R0+URZ+0xb8], R14 ;  /* 0x0000b80e000085a7 */ /* 0x000ea400080010ff */
[----:B--2---:R-:W-:Y:S05]  /*9ac0*/  @!P0 BRA `(.L_x_178) ;  /* 0xfffffffc00f08947 */ /* 0x004fea000383ffff */
[----:B------:R-:W-:Y:S05]  /*9ad0*/  BRA `(.L_x_179) ;  /* 0xffffffa800cc7947 */ /* 0x000fea000383ffff */
.L_x_82:
[----:B------:R-:W-:Y:S07]  /*9ae0*/  MOV R0, UR7 ;  /* 0x0000000700007c02 */ /* 0x000fee0008000f00 */
.L_x_180:
[----:B-1----:R1:W2:Y:S02]  /*9af0*/  SYNCS.PHASECHK.TRANS64.TRYWAIT P0, [R0+URZ+0xc0], R14 ;  /* 0x0000c00e000075a7 */ /* 0x0022a400080011ff */
[----:B--2---:R-:W-:Y:S05]  /*9b00*/  @!P0 NANOSLEEP.SYNCS 0x989680 ;  /* 0x009896800000895d */ /* 0x004fea0003900000 */
[----:B------:R-:W2:Y:S02]  /*9b10*/  @!P0 SYNCS.PHASECHK.TRANS64 P0, [R0+URZ+0xc0], R14 ;  /* 0x0000c00e000085a7 */ /* 0x000ea400080010ff */
[----:B--2---:R-:W-:Y:S05]  /*9b20*/  @!P0 BRA `(.L_x_180) ;  /* 0xfffffffc00f08947 */ /* 0x004fea000383ffff */
[----:B------:R-:W-:Y:S05]  /*9b30*/  BRA `(.L_x_181) ;  /* 0xffffffac00107947 */ /* 0x000fea000383ffff */
.L_x_83:
[----:B------:R-:W-:Y:S07]  /*9b40*/  MOV R0, UR7 ;  /* 0x0000000700007c02 */ /* 0x000fee0008000f00 */
.L_x_182:
[----:B-1----:R1:W2:Y:S02]  /*9b50*/  SYNCS.PHASECHK.TRANS64.TRYWAIT P0, [R0+URZ+0xc8], R14 ;  /* 0x0000c80e000075a7 */ /* 0x0022a400080011ff */
[----:B--2---:R-:W-:Y:S05]  /*9b60*/  @!P0 NANOSLEEP.SYNCS 0x989680 ;  /* 0x009896800000895d */ /* 0x004fea0003900000 */
[----:B------:R-:W2:Y:S02]  /*9b70*/  @!P0 SYNCS.PHASECHK.TRANS64 P0, [R0+URZ+0xc8], R14 ;  /* 0x0000c80e000085a7 */ /* 0x000ea400080010ff */
[----:B--2---:R-:W-:Y:S05]  /*9b80*/  @!P0 BRA `(.L_x_182) ;  /* 0xfffffffc00f08947 */ /* 0x004fea000383ffff */
[----:B------:R-:W-:Y:S05]  /*9b90*/  BRA `(.L_x_183) ;  /* 0xffffffac00947947 */ /* 0x000fea000383ffff */
.L_x_85:
[----:B------:R-:W-:-:S07]  /*9ba0*/  MOV R0, UR7 ;  /* 0x0000000700007c02 */ /* 0x000fce0008000f00 */
.L_x_184:
[----:B-1----:R1:W3:Y:S02]  /*9bb0*/  SYNCS.PHASECHK.TRANS64.TRYWAIT P0, [R0+URZ+0xb0], R2 ;  /* 0x0000b002000075a7 */ /* 0x0022e400080011ff */
[----:B---3--:R-:W-:Y:S05]  /*9bc0*/  @!P0 NANOSLEEP.SYNCS 0x989680 ;  /* 0x009896800000895d */ /* 0x008fea0003900000 */
[----:B------:R-:W3:Y:S02]  /*9bd0*/  @!P0 SYNCS.PHASECHK.TRANS64 P0, [R0+URZ+0xb0], R2 ;  /* 0x0000b002000085a7 */ /* 0x000ee400080010ff */
[----:B---3--:R-:W-:Y:S05]  /*9be0*/  @!P0 BRA `(.L_x_184) ;  /* 0xfffffffc00f08947 */ /* 0x008fea000383ffff */
[----:B------:R-:W-:Y:S05]  /*9bf0*/  BRA `(.L_x_185) ;  /* 0xffffffb000047947 */ /* 0x000fea000383ffff */
.L_x_86:
[----:B-1----:R-:W-:-:S07]  /*9c00*/  MOV R0, UR7 ;  /* 0x0000000700007c02 */ /* 0x002fce0008000f00 */
.L_x_186:
[----:B-1----:R1:W3:Y:S02]  /*9c10*/  SYNCS.PHASECHK.TRANS64.TRYWAIT P0, [R0+URZ+0xb8], R2 ;  /* 0x0000b802000075a7 */ /* 0x0022e400080011ff */
[----:B---3--:R-:W-:Y:S05]  /*9c20*/  @!P0 NANOSLEEP.SYNCS 0x989680 ;  /* 0x009896800000895d */ /* 0x008fea0003900000 */
[----:B------:R-:W3:Y:S02]  /*9c30*/  @!P0 SYNCS.PHASECHK.TRANS64 P0, [R0+URZ+0xb8], R2 ;  /* 0x0000b802000085a7 */ /* 0x000ee400080010ff */
[----:B---3--:R-:W-:Y:S05]  /*9c40*/  @!P0 BRA `(.L_x_186) ;  /* 0xfffffffc00f08947 */ /* 0x008fea000383ffff */
[----:B------:R-:W-:Y:S05]  /*9c50*/  BRA `(.L_x_187) ;  /* 0xffffffac00f47947 */ /* 0x000fea000383ffff */
.L_x_87:
[----:B-1----:R-:W-:-:S07]  /*9c60*/  MOV R0, UR7 ;  /* 0x0000000700007c02 */ /* 0x002fce0008000f00 */
.L_x_188:
[----:B-1----:R1:W3:Y:S02]  /*9c70*/  SYNCS.PHASECHK.TRANS64.TRYWAIT P0, [R0+URZ+0xc0], R2 ;  /* 0x0000c002000075a7 */ /* 0x0022e400080011ff */
[----:B---3--:R-:W-:Y:S05]  /*9c80*/  @!P0 NANOSLEEP.SYNCS 0x989680 ;  /* 0x009896800000895d */ /* 0x008fea0003900000 */
[----:B------:R-:W3:Y:S02]  /*9c90*/  @!P0 SYNCS.PHASECHK.TRANS64 P0, [R0+URZ+0xc0], R2 ;  /* 0x0000c002000085a7 */ /* 0x000ee400080010ff */
[----:B---3--:R-:W-:Y:S05]  /*9ca0*/  @!P0 BRA `(.L_x_188) ;  /* 0xfffffffc00f08947 */ /* 0x008fea000383ffff */
[----:B------:R-:W-:Y:S05]  /*9cb0*/  BRA `(.L_x_189) ;  /* 0xffffffac00e47947 */ /* 0x000fea000383ffff */
.L_x_89:
[----:B--2---:R2:W4:Y:S02]  /*9cc0*/  SYNCS.PHASECHK.TRANS64.TRYWAIT P0, [R0+URZ+0xe0], R2 ;  /* 0x0000e002000075a7 */ /* 0x00452400080011ff */
[----:B----4-:R-:W-:Y:S05]  /*9cd0*/  @!P0 NANOSLEEP.SYNCS 0x989680 ;  /* 0x009896800000895d */ /* 0x010fea0003900000 */
[----:B------:R-:W4:Y:S02]  /*9ce0*/  @!P0 SYNCS.PHASECHK.TRANS64 P0, [R0+URZ+0xe0], R2 ;  /* 0x0000e002000085a7 */ /* 0x000f2400080010ff */
[----:B----4-:R-:W-:Y:S05]  /*9cf0*/  @!P0 BRA `(.L_x_89) ;  /* 0xfffffffc00f08947 */ /* 0x010fea000383ffff */
[----:B------:R-:W-:Y:S05]  /*9d00*/  BRA `(.L_x_190) ;  /* 0xffffffb000b87947 */ /* 0x000fea000383ffff */
.L_x_100:
[----:B-1----:R-:W-:Y:S04]  /*9d10*/  MOV R0, UR48 ;  /* 0x0000003000007c02 */ /* 0x002fe80008000f00 */
[----:B------:R1:W3:Y:S03]  /*9d20*/  SYNCS.PHASECHK.TRANS64.TRYWAIT P1, [R0+URZ+0x90], R3 ;  /* 0x00009003000075a7 */ /* 0x0002e600080211ff */
[----:B---3--:R-:W-:Y:S05]  /*9d30*/  @!P1 NANOSLEEP.SYNCS 0x989680 ;  /* 0x009896800000995d */ /* 0x008fea0003900000 */
[----:B------:R-:W3:Y:S02]  /*9d40*/  @!P1 SYNCS.PHASECHK.TRANS64 P1, [R0+URZ+0x90], R3 ;  /* 0x00009003000095a7 */ /* 0x000ee400080210ff */
[----:B---3--:R-:W-:Y:S05]  /*9d50*/  @!P1 BRA `(.L_x_100) ;  /* 0xfffffffc00ec9947 */ /* 0x008fea000383ffff */
[----:B------:R-:W-:Y:S05]  /*9d60*/  BRA `(.L_x_99) ;  /* 0xffffffbc00f07947 */ /* 0x000fea000383ffff */
.L_x_102:
[----:B-1----:R1:W2:Y:S02]  /*9d70*/  SYNCS.PHASECHK.TRANS64.TRYWAIT P0, [R64+URZ+0x100], R2 ;  /* 0x00010002400075a7 */ /* 0x0022a400080011ff */
[----:B--2---:R-:W-:Y:S05]  /*9d80*/  @!P0 NANOSLEEP.SYNCS 0x989680 ;  /* 0x009896800000895d */ /* 0x004fea0003900000 */
[----:B------:R-:W2:Y:S02]  /*9d90*/  @!P0 SYNCS.PHASECHK.TRANS64 P0, [R64+URZ+0x100], R2 ;  /* 0x00010002400085a7 */ /* 0x000ea400080010ff */
[----:B--2---:R-:W-:Y:S05]  /*9da0*/  @!P0 BRA `(.L_x_102) ;  /* 0xfffffffc00f08947 */ /* 0x004fea000383ffff */
[----:B------:R-:W-:Y:S05]  /*9db0*/  BRA `(.L_x_101) ;  /* 0xffffffc0001c7947 */ /* 0x000fea000383ffff */
.L_x_111:
[----:B--2---:R2:W3:Y:S02]  /*9dc0*/  SYNCS.PHASECHK.TRANS64.TRYWAIT P0, [R2+URZ+0x90], R0 ;  /* 0x00009000020075a7 */ /* 0x0044e400080011ff */
[----:B---3--:R-:W-:Y:S05]  /*9dd0*/  @!P0 NANOSLEEP.SYNCS 0x989680 ;  /* 0x009896800000895d */ /* 0x008fea0003900000 */
[----:B------:R-:W3:Y:S02]  /*9de0*/  @!P0 SYNCS.PHASECHK.TRANS64 P0, [R2+URZ+0x90], R0 ;  /* 0x00009000020085a7 */ /* 0x000ee400080010ff */
[----:B---3--:R-:W-:Y:S05]  /*9df0*/  @!P0 BRA `(.L_x_111) ;  /* 0xfffffffc00f08947 */ /* 0x008fea000383ffff */
[----:B------:R-:W-:Y:S05]  /*9e00*/  BRA `(.L_x_110) ;  /* 0xffffffcc00007947 */ /* 0x000fea000383ffff */
.L_x_119:
[----:B--2---:R2:W3:Y:S02]  /*9e10*/  SYNCS.PHASECHK.TRANS64.TRYWAIT P0, [R0+URZ+0x90], R5 ;  /* 0x00009005000075a7 */ /* 0x0044e400080011ff */
[----:B---3--:R-:W-:Y:S05]  /*9e20*/  @!P0 NANOSLEEP.SYNCS 0x989680 ;  /* 0x009896800000895d */ /* 0x008fea0003900000 */
[----:B------:R-:W3:Y:S02]  /*9e30*/  @!P0 SYNCS.PHASECHK.TRANS64 P0, [R0+URZ+0x90], R5 ;  /* 0x00009005000085a7 */ /* 0x000ee400080010ff */
[----:B---3--:R-:W-:Y:S05]  /*9e40*/  @!P0 BRA `(.L_x_119) ;  /* 0xfffffffc00f08947 */ /* 0x008fea000383ffff */
[----:B------:R-:W-:Y:S05]  /*9e50*/  BRA `(.L_x_118) ;  /* 0xffffffd800047947 */ /* 0x000fea000383ffff */
.L_x_127:
[----:B--2---:R2:W3:Y:S02]  /*9e60*/  SYNCS.PHASECHK.TRANS64.TRYWAIT P0, [R2+URZ+0x90], R0 ;  /* 0x00009000020075a7 */ /* 0x0044e400080011ff */
[----:B---3--:R-:W-:Y:S05]  /*9e70*/  @!P0 NANOSLEEP.SYNCS 0x989680 ;  /* 0x009896800000895d */ /* 0x008fea0003900000 */
[----:B------:R-:W3:Y:S02]  /*9e80*/  @!P0 SYNCS.PHASECHK.TRANS64 P0, [R2+URZ+0x90], R0 ;  /* 0x00009000020085a7 */ /* 0x000ee400080010ff */
[----:B---3--:R-:W-:Y:S05]  /*9e90*/  @!P0 BRA `(.L_x_127) ;  /* 0xfffffffc00f08947 */ /* 0x008fea000383ffff */
[----:B------:R-:W-:Y:S05]  /*9ea0*/  BRA `(.L_x_126) ;  /* 0xffffffe400087947 */ /* 0x000fea000383ffff */
        .weak           $__internal_0_$__cuda_sm10x_tcgen05_guardrail_trap_col_being_dealloced_not_returned_by_alloc
        .type           $__internal_0_$__cuda_sm10x_tcgen05_guardrail_trap_col_being_dealloced_not_returned_by_alloc,@function
        .size           $__internal_0_$__cuda_sm10x_tcgen05_guardrail_trap_col_being_dealloced_not_returned_by_alloc,($__internal_1_$__cuda_sm10x_tcgen05_guardrail_trap_phase_invalid_during_alloc - $__internal_0_$__cuda_sm10x_tcgen05_guardrail_trap_col_being_dealloced_not_returned_by_alloc)
$__internal_0_$__cuda_sm10x_tcgen05_guardrail_trap_col_being_dealloced_not_returned_by_alloc:
[----:B------:R-:W-:Y:S05]  /*9eb0*/  BPT.TRAP 0x1 ;  /* 0x000000040000795c */ /* 0x000fea0000300000 */
[----:B------:R-:W-:-:S04]  /*9ec0*/  HFMA2 R3, -RZ, RZ, 0, 0 ;  /* 0x00000000ff037431 */ /* 0x000fc800000001ff */
[----:B------:R-:W-:Y:S05]  /*9ed0*/  RET.REL.NODEC R2 `(_ZN7cutlass13device_kernelINS_4gemm6kernel13GemmUniversalIN4cute5tupleIJiiiiEEENS1_10collective13CollectiveMmaINS1_35MainloopSm100TmaUmmaWarpSpecializedILi9ELi2ELi4ENS5_IJNS4_1CILi1EEESB_SB_EEEEENS5_IJNSA_ILi64EEENSA_ILi256EEENSA_ILi32EEEEEENS_6half_tENS5_IJlSB_lEEESI_SJ_NS4_8TiledMMAINS4_8MMA_AtomIJNS4_20SM100_MMA_F16BF16_SSISI_SI_fLi64ELi256ELNS4_4UMMA5MajorE0ELSO_0ELNSN_7ScaleInE0ELSP_0EEEEEENS4_6LayoutISC_NS5_IJNSA_ILi0EEEST_ST_EEEEENS5_IJNS4_10UnderscoreESW_SW_EEEEENS4_13SM90_TMA_LOADENS4_14ComposedLayoutINS4_7SwizzleILi2ELi4ELi3EEENS4_18smem_ptr_flag_bitsILi16EEENSS_INS5_IJNSA_ILi8EEESG_EEENS5_IJSG_SB_EEEEEEEvNS4_8identityESZ_S19_vS1A_EENS_8epilogue10collective18CollectiveEpilogueINS1C_23Sm100TmaWarpSpecializedILi4ELi2ELi32ELb1ELb0EEEJSH_NS5_IJNSS_ISE_SB_EES1H_EEESI_SJ_SI_SJ_NS1C_6fusion15FusionCallbacksIS1G_NS1J_17LinearCombinationISI_fSI_fLNS_15FloatRoundStyleE2EEESH_S1I_JEEENS4_5SM1004TMEM4LOAD26SM100_TMEM_LOAD_16dp256b8xESZ_NS10_INS11_ILi3ELi4ELi3EEES14_NSS_INS5_IJS15_SE_EEENS5_IJSE_SB_EEEEEEENS4_17SM75_U32x4_LDSM_NENS4_14SM90_TMA_STOREES1X_NS4_17SM90_U32x4_STSM_NENS4_39AutoVectorizingCopyWithAssumedAlignmentILi128EEEEEEvvEEEEvNT_6ParamsE) ;  /* 0xffffff6002487950 */ /* 0x000fea0003c3ffff */
        .weak           $__internal_1_$__cuda_sm10x_tcgen05_guardrail_trap_phase_invalid_during_alloc
        .type           $__internal_1_$__cuda_sm10x_tcgen05_guardrail_trap_phase_invalid_during_alloc,@function
        .size           $__internal_1_$__cuda_sm10x_tcgen05_guardrail_trap_phase_invalid_during_alloc,($__internal_2_$__cuda_sm10x_tcgen05_guardrail_trap_unallocated_columns_being_dealloced - $__internal_1_$__cuda_sm10x_tcgen05_guardrail_trap_phase_invalid_during_alloc)
$__internal_1_$__cuda_sm10x_tcgen05_guardrail_trap_phase_invalid_during_alloc:
[----:B------:R-:W-:Y:S05]  /*9ee0*/  BPT.TRAP 0x1 ;  /* 0x000000040000795c */ /* 0x000fea0000300000 */
[----:B------:R-:W-:-:S04]  /*9ef0*/  MOV R3, 0x0 ;  /* 0x0000000000037802 */ /* 0x000fc80000000f00 */
[----:B------:R-:W-:Y:S05]  /*9f00*/  RET.REL.NODEC R2 `(_ZN7cutlass13device_kernelINS_4gemm6kernel13GemmUniversalIN4cute5tupleIJiiiiEEENS1_10collective13CollectiveMmaINS1_35MainloopSm100TmaUmmaWarpSpecializedILi9ELi2ELi4ENS5_IJNS4_1CILi1EEESB_SB_EEEEENS5_IJNSA_ILi64EEENSA_ILi256EEENSA_ILi32EEEEEENS_6half_tENS5_IJlSB_lEEESI_SJ_NS4_8TiledMMAINS4_8MMA_AtomIJNS4_20SM100_MMA_F16BF16_SSISI_SI_fLi64ELi256ELNS4_4UMMA5MajorE0ELSO_0ELNSN_7ScaleInE0ELSP_0EEEEEENS4_6LayoutISC_NS5_IJNSA_ILi0EEEST_ST_EEEEENS5_IJNS4_10UnderscoreESW_SW_EEEEENS4_13SM90_TMA_LOADENS4_14ComposedLayoutINS4_7SwizzleILi2ELi4ELi3EEENS4_18smem_ptr_flag_bitsILi16EEENSS_INS5_IJNSA_ILi8EEESG_EEENS5_IJSG_SB_EEEEEEEvNS4_8identityESZ_S19_vS1A_EENS_8epilogue10collective18CollectiveEpilogueINS1C_23Sm100TmaWarpSpecializedILi4ELi2ELi32ELb1ELb0EEEJSH_NS5_IJNSS_ISE_SB_EES1H_EEESI_SJ_SI_SJ_NS1C_6fusion15FusionCallbacksIS1G_NS1J_17LinearCombinationISI_fSI_fLNS_15FloatRoundStyleE2EEESH_S1I_JEEENS4_5SM1004TMEM4LOAD26SM100_TMEM_LOAD_16dp256b8xESZ_NS10_INS11_ILi3ELi4ELi3EEES14_NSS_INS5_IJS15_SE_EEENS5_IJSE_SB_EEEEEEENS4_17SM75_U32x4_LDSM_NENS4_14SM90_TMA_STOREES1X_NS4_17SM90_U32x4_STSM_NENS4_39AutoVectorizingCopyWithAssumedAlignmentILi128EEEEEEvvEEEEvNT_6ParamsE) ;  /* 0xffffff60023c7950 */ /* 0x000fea0003c3ffff */
        .weak           $__internal_2_$__cuda_sm10x_tcgen05_guardrail_trap_unallocated_columns_being_dealloced
        .type           $__internal_2_$__cuda_sm10x_tcgen05_guardrail_trap_unallocated_columns_being_dealloced,@function
        .size           $__internal_2_$__cuda_sm10x_tcgen05_guardrail_trap_unallocated_columns_being_dealloced,(.L_x_192 - $__internal_2_$__cuda_sm10x_tcgen05_guardrail_trap_unallocated_columns_being_dealloced)
$__internal_2_$__cuda_sm10x_tcgen05_guardrail_trap_unallocated_columns_being_dealloced:
[----:B------:R-:W-:Y:S05]  /*9f10*/  BPT.TRAP 0x1 ;  /* 0x000000040000795c */ /* 0x000fea0000300000 */
[----:B------:R-:W-:-:S04]  /*9f20*/  HFMA2 R3, -RZ, RZ, 0, 0 ;  /* 0x00000000ff037431 */ /* 0x000fc800000001ff */
[----:B------:R-:W-:Y:S05]  /*9f30*/  RET.REL.NODEC R2 `(_ZN7cutlass13device_kernelINS_4gemm6kernel13GemmUniversalIN4cute5tupleIJiiiiEEENS1_10collective13CollectiveMmaINS1_35MainloopSm100TmaUmmaWarpSpecializedILi9ELi2ELi4ENS5_IJNS4_1CILi1EEESB_SB_EEEEENS5_IJNSA_ILi64EEENSA_ILi256EEENSA_ILi32EEEEEENS_6half_tENS5_IJlSB_lEEESI_SJ_NS4_8TiledMMAINS4_8MMA_AtomIJNS4_20SM100_MMA_F16BF16_SSISI_SI_fLi64ELi256ELNS4_4UMMA5MajorE0ELSO_0ELNSN_7ScaleInE0ELSP_0EEEEEENS4_6LayoutISC_NS5_IJNSA_ILi0EEEST_ST_EEEEENS5_IJNS4_10UnderscoreESW_SW_EEEEENS4_13SM90_TMA_LOADENS4_14ComposedLayoutINS4_7SwizzleILi2ELi4ELi3EEENS4_18smem_ptr_flag_bitsILi16EEENSS_INS5_IJNSA_ILi8EEESG_EEENS5_IJSG_SB_EEEEEEEvNS4_8identityESZ_S19_vS1A_EENS_8epilogue10collective18CollectiveEpilogueINS1C_23Sm100TmaWarpSpecializedILi4ELi2ELi32ELb1ELb0EEEJSH_NS5_IJNSS_ISE_SB_EES1H_EEESI_SJ_SI_SJ_NS1C_6fusion15FusionCallbacksIS1G_NS1J_17LinearCombinationISI_fSI_fLNS_15FloatRoundStyleE2EEESH_S1I_JEEENS4_5SM1004TMEM4LOAD26SM100_TMEM_LOAD_16dp256b8xESZ_NS10_INS11_ILi3ELi4ELi3EEES14_NSS_INS5_IJS15_SE_EEENS5_IJSE_SB_EEEEEEENS4_17SM75_U32x4_LDSM_NENS4_14SM90_TMA_STOREES1X_NS4_17SM90_U32x4_STSM_NENS4_39AutoVectorizingCopyWithAssumedAlignmentILi128EEEEEEvvEEEEvNT_6ParamsE) ;  /* 0xffffff6002307950 */ /* 0x000fea0003c3ffff */
.L_x_191:
[----:B------:R-:W-:-:S00]  /*9f40*/  BRA `(.L_x_191) ;  /* 0xfffffffc00fc7947 */ /* 0x000fc0000383ffff */
[----:B------:R-:W-:-:S00]  /*9f50*/  NOP ;  /* 0x0000000000007918 */ /* 0x000fc00000000000 */
        /* <DEDUP_REMOVED lines=10> */
.L_x_192:


//--------------------- .nv.global.init           --------------------------
	.section	.nv.global.init,"aw",@progbits
.nv.global.init:
	.type		$str$27,@object
	.size		$str$27,($str$28 - $str$27)
$str$27:
        /*0000*/ 	.byte	0x28, 0x61, 0x64, 0x64, 0x72, 0x65, 0x73, 0x73, 0x20, 0x26, 0x20, 0x6d, 0x61, 0x73, 0x6b, 0x29
        /*0010*/ 	.byte	0x20, 0x3d, 0x3d, 0x20, 0x30, 0x00
	.type		$str$28,@object
	.size		$str$28,($str$26 - $str$28)
$str$28:
        /*0016*/ 	.byte	0x2f, 0x74, 0x6d, 0x70, 0x2f, 0x63, 0x75, 0x74, 0x6c, 0x61, 0x73, 0x73, 0x5f, 0x73, 0x77, 0x65
        /*0026*/ 	.byte	0x65, 0x70, 0x5f, 0x73, 0x72, 0x63, 0x2f, 0x69, 0x6e, 0x63, 0x6c, 0x75, 0x64, 0x65, 0x2f, 0x63
        /*0036*/ 	.byte	0x75, 0x74, 0x65, 0x2f, 0x70, 0x6f, 0x69, 0x6e, 0x74, 0x65, 0x72, 0x5f, 0x66, 0x6c, 0x61, 0x67
        /*0046*/ 	.byte	0x67, 0x65, 0x64, 0x2e, 0x68, 0x70, 0x70, 0x00
	.type		$str$26,@object
	.size		$str$26,($str$25 - $str$26)
$str$26:
        /*004e*/ 	.byte	0x2f, 0x74, 0x6d, 0x70, 0x2f, 0x63, 0x75, 0x74, 0x6c, 0x61, 0x73, 0x73, 0x5f, 0x73, 0x77, 0x65
        /*005e*/ 	.byte	0x65, 0x70, 0x5f, 0x73, 0x72, 0x63, 0x2f, 0x69, 0x6e, 0x63, 0x6c, 0x75, 0x64, 0x65, 0x2f, 0x63
        /*006e*/ 	.byte	0x75, 0x74, 0x65, 0x2f, 0x61, 0x74, 0x6f, 0x6d, 0x2f, 0x63, 0x6f, 0x70, 0x79, 0x5f, 0x74, 0x72
        /*007e*/ 	.byte	0x61, 0x69, 0x74, 0x73, 0x5f, 0x73, 0x6d, 0x31, 0x30, 0x30, 0x2e, 0x68, 0x70, 0x70, 0x00
	.type		$str$25,@object
	.size		$str$25,(__unnamed_1 - $str$25)
$str$25:
        /*008d*/ 	.byte	0x28, 0x28, 0x75, 0x69, 0x6e, 0x74, 0x33, 0x32, 0x5f, 0x74, 0x28, 0x74, 0x68, 0x72, 0x65, 0x61
        /*009d*/ 	.byte	0x64, 0x49, 0x64, 0x78, 0x2e, 0x78, 0x29, 0x20, 0x2f, 0x20, 0x33, 0x32, 0x29, 0x20, 0x25, 0x20
        /*00ad*/ 	.byte	0x34, 0x29, 0x20, 0x3d, 0x3d, 0x20, 0x28, 0x28, 0x28, 0x74, 0x6d, 0x65, 0x6d, 0x5f, 0x61, 0x64
        /*00bd*/ 	.byte	0x64, 0x72, 0x20, 0x3e, 0x3e, 0x20, 0x31, 0x36, 0x29, 0x20, 0x2f, 0x20, 0x33, 0x32, 0x29, 0x20
        /*00cd*/ 	.byte	0x25, 0x20, 0x34, 0x29, 0x00
	.type		__unnamed_1,@object
	.size		__unnamed_1,(__unnamed_2 - __unnamed_1)
__unnamed_1:
        /*00d2*/ 	.byte	0x61, 0x75, 0x74, 0x6f, 0x20, 0x63, 0x75, 0x74, 0x65, 0x3a, 0x3a, 0x61, 0x73, 0x5f, 0x70, 0x6f
        /* <DEDUP_REMOVED lines=24> */
        /*0262*/ 	.byte	0x3e, 0x3e, 0x3e, 0x5d, 0x00
	.type		__unnamed_2,@object
	.size		__unnamed_2,(.L_2 - __unnamed_2)
__unnamed_2:
        /* <DEDUP_REMOVED lines=46> */
        /*0547*/ 	.byte	0x75, 0x74, 0x65, 0x3a, 0x3a, 0x43, 0x3c, 0x30, 0x3e, 0x3e, 0x3e, 0x3e, 0x5d, 0x00
.L_2:


//--------------------- .nv.shared._ZN7cutlass13device_kernelINS_4gemm6kernel13GemmUniversalIN4cute5tupleIJiiiiEEENS1_10collective13CollectiveMmaINS1_35MainloopSm100TmaUmmaWarpSpecializedILi9ELi2ELi4ENS5_IJNS4_1CILi1EEESB_SB_EEEEENS5_IJNSA_ILi64EEENSA_ILi256EEENSA_ILi32EEEEEENS_6half_tENS5_IJlSB_lEEESI_SJ_NS4_8TiledMMAINS4_8MMA_AtomIJNS4_20SM100_MMA_F16BF16_SSISI_SI_fLi64ELi256ELNS4_4UMMA5MajorE0ELSO_0ELNSN_7ScaleInE0ELSP_0EEEEEENS4_6LayoutISC_NS5_IJNSA_ILi0EEEST_ST_EEEEENS5_IJNS4_10UnderscoreESW_SW_EEEEENS4_13SM90_TMA_LOADENS4_14ComposedLayoutINS4_7SwizzleILi2ELi4ELi3EEENS4_18smem_ptr_flag_bitsILi16EEENSS_INS5_IJNSA_ILi8EEESG_EEENS5_IJSG_SB_EEEEEEEvNS4_8identityESZ_S19_vS1A_EENS_8epilogue10collective18CollectiveEpilogueINS1C_23Sm100TmaWarpSpecializedILi4ELi2ELi32ELb1ELb0EEEJSH_NS5_IJNSS_ISE_SB_EES1H_EEESI_SJ_SI_SJ_NS1C_6fusion15FusionCallbacksIS1G_NS1J_17LinearCombinationISI_fSI_fLNS_15FloatRoundStyleE2EEESH_S1I_JEEENS4_5SM1004TMEM4LOAD26SM100_TMEM_LOAD_16dp256b8xESZ_NS10_INS11_ILi3ELi4ELi3EEES14_NSS_INS5_IJS15_SE_EEENS5_IJSE_SB_EEEEEEENS4_17SM75_U32x4_LDSM_NENS4_14SM90_TMA_STOREES1X_NS4_17SM90_U32x4_STSM_NENS4_39AutoVectorizingCopyWithAssumedAlignmentILi128EEEEEEvvEEEEvNT_6ParamsE --------------------------
	.section	.nv.shared._ZN7cutlass13device_kernelINS_4gemm6kernel13GemmUniversalIN4cute5tupleIJiiiiEEENS1_10collective13CollectiveMmaINS1_35MainloopSm100TmaUmmaWarpSpecializedILi9ELi2ELi4ENS5_IJNS4_1CILi1EEESB_SB_EEEEENS5_IJNSA_ILi64EEENSA_ILi256EEENSA_ILi32EEEEEENS_6half_tENS5_IJlSB_lEEESI_SJ_NS4_8TiledMMAINS4_8MMA_AtomIJNS4_20SM100_MMA_F16BF16_SSISI_SI_fLi64ELi256ELNS4_4UMMA5MajorE0ELSO_0ELNSN_7ScaleInE0ELSP_0EEEEEENS4_6LayoutISC_NS5_IJNSA_ILi0EEEST_ST_EEEEENS5_IJNS4_10UnderscoreESW_SW_EEEEENS4_13SM90_TMA_LOADENS4_14ComposedLayoutINS4_7SwizzleILi2ELi4ELi3EEENS4_18smem_ptr_flag_bitsILi16EEENSS_INS5_IJNSA_ILi8EEESG_EEENS5_IJSG_SB_EEEEEEEvNS4_8identityESZ_S19_vS1A_EENS_8epilogue10collective18CollectiveEpilogueINS1C_23Sm100TmaWarpSpecializedILi4ELi2ELi32ELb1ELb0EEEJSH_NS5_IJNSS_ISE_SB_EES1H_EEESI_SJ_SI_SJ_NS1C_6fusion15FusionCallbacksIS1G_NS1J_17LinearCombinationISI_fSI_fLNS_15FloatRoundStyleE2EEESH_S1I_JEEENS4_5SM1004TMEM4LOAD26SM100_TMEM_LOAD_16dp256b8xESZ_NS10_INS11_ILi3ELi4ELi3EEES14_NSS_INS5_IJS15_SE_EEENS5_IJSE_SB_EEEEEEENS4_17SM75_U32x4_LDSM_NENS4_14SM90_TMA_STOREES1X_NS4_17SM90_U32x4_STSM_NENS4_39AutoVectorizingCopyWithAssumedAlignmentILi128EEEEEEvvEEEEvNT_6ParamsE,"aw",@nobits
	.sectionflags	@""
	.align	16
	.zero		1024


//--------------------- .nv.shared.reserved.0     --------------------------
	.section	.nv.shared.reserved.0,"aw",@nobits
	.weak		__nv_reservedSMEM_offset_0_alias
	.size		__nv_reservedSMEM_offset_0_alias, 0, 64
	.other		__nv_reservedSMEM_offset_0_alias,@"STO_CUDA_RESERVED_SHARED STV_DEFAULT"
__nv_reservedSMEM_offset_0_alias:
	.zero		0
.nv.shared.reserved.0:
	.zero		64
	.weak		__nv_reservedSMEM_tcgen05_partition
	.type		__nv_reservedSMEM_tcgen05_partition,@object
	.size		__nv_reservedSMEM_tcgen05_partition,(.L_0 - __nv_reservedSMEM_tcgen05_partition)
__nv_reservedSMEM_tcgen05_partition:
	.zero		32
.L_0:


//--------------------- .nv.global                --------------------------
	.section	.nv.global,"aw",@nobits
.nv.global:
	.type		_ZN40_INTERNAL_53cc2887_4_k_cu_58911660_306674cute1_E,@object
	.size		_ZN40_INTERNAL_53cc2887_4_k_cu_58911660_306674cute1_E,(_ZN40_INTERNAL_53cc2887_4_k_cu_58911660_306674cuda3std3__45__cpo6cbeginE - _ZN40_INTERNAL_53cc2887_4_k_cu_58911660_306674cute1_E)
_ZN40_INTERNAL_53cc2887_4_k_cu_58911660_306674cute1_E:
	.zero		1
	.type		_ZN40_INTERNAL_53cc2887_4_k_cu_58911660_306674cuda3std3__45__cpo6cbeginE,@object
	.size		_ZN40_INTERNAL_53cc2887_4_k_cu_58911660_306674cuda3std3__45__cpo6cbeginE,(_ZN40_INTERNAL_53cc2887_4_k_cu_58911660_306674cuda3std3__48in_placeE - _ZN40_INTERNAL_53cc2887_4_k_cu_58911660_306674cuda3std3__45__cpo6cbeginE)
_ZN40_INTERNAL_53cc2887_4_k_cu_58911660_306674cuda3std3__45__cpo6cbeginE:
	.zero		1
	.type		_ZN40_INTERNAL_53cc2887_4_k_cu_58911660_306674cuda3std3__48in_placeE,@object
	.size		_ZN40_INTERNAL_53cc2887_4_k_cu_58911660_306674cuda3std3__48in_placeE,(_ZN40_INTERNAL_53cc2887_4_k_cu_58911660_306674cuda3std6ranges3__45__cpo9iter_moveE - _ZN40_INTERNAL_53cc2887_4_k_cu_58911660_306674cuda3std3__48in_placeE)
_ZN40_INTERNAL_53cc2887_4_k_cu_58911660_306674cuda3std3__48in_placeE:
	.zero		1
	.type		_ZN40_INTERNAL_53cc2887_4_k_cu_58911660_306674cuda3std6ranges3__45__cpo9iter_moveE,@object
	.size		_ZN40_INTERNAL_53cc2887_4_k_cu_58911660_306674cuda3std6ranges3__45__cpo9iter_moveE,(_ZN40_INTERNAL_53cc2887_4_k_cu_58911660_306674cuda3std3__45__cpo5beginE - _ZN40_INTERNAL_53cc2887_4_k_cu_58911660_306674cuda3std6ranges3__45__cpo9iter_moveE)
_ZN40_INTERNAL_53cc2887_4_k_cu_58911660_306674cuda3std6ranges3__45__cpo9iter_moveE:
	.zero		1
	.type		_ZN40_INTERNAL_53cc2887_4_k_cu_58911660_306674cuda3std3__45__cpo5beginE,@object
	.size		_ZN40_INTERNAL_53cc2887_4_k_cu_58911660_306674cuda3std3__45__cpo5beginE,(_ZN40_INTERNAL_53cc2887_4_k_cu_58911660_306674cuda3std3__442_GLOBAL__N__53cc2887_4_k_cu_58911660_306676ignoreE - _ZN40_INTERNAL_53cc2887_4_k_cu_58911660_306674cuda3std3__45__cpo5beginE)
_ZN40_INTERNAL_53cc2887_4_k_cu_58911660_306674cuda3std3__45__cpo5beginE:
	.zero		1
	.type		_ZN40_INTERNAL_53cc2887_4_k_cu_58911660_306674cuda3std3__442_GLOBAL__N__53cc2887_4_k_cu_58911660_306676ignoreE,@object
	.size		_ZN40_INTERNAL_53cc2887_4_k_cu_58911660_306674cuda3std3__442_GLOBAL__N__53cc2887_4_k_cu_58911660_306676ignoreE,(_ZN40_INTERNAL_53cc2887_4_k_cu_58911660_306674cute7productE - _ZN40_INTERNAL_53cc2887_4_k_cu_58911660_306674cuda3std3__442_GLOBAL__N__53cc2887_4_k_cu_58911660_306676ignoreE)
_ZN40_INTERNAL_53cc2887_4_k_cu_58911660_306674cuda3std3__442_GLOBAL__N__53cc2887_4_k_cu_58911660_306676ignoreE:
	.zero		1
	.type		_ZN40_INTERNAL_53cc2887_4_k_cu_58911660_306674cute7productE,@object
	.size		_ZN40_INTERNAL_53cc2887_4_k_cu_58911660_306674cute7productE,(_ZN40_INTERNAL_53cc2887_4_k_cu_58911660_306674cuda3std3__45__cpo3endE - _ZN40_INTERNAL_53cc2887_4_k_cu_58911660_306674cute7productE)
_ZN40_INTERNAL_53cc2887_4_k_cu_58911660_306674cute7productE:
	.zero		1
	.type		_ZN40_INTERNAL_53cc2887_4_k_cu_58911660_306674cuda3std3__45__cpo3endE,@object
	.size		_ZN40_INTERNAL_53cc2887_4_k_cu_58911660_306674cuda3std3__45__cpo3endE,(_ZN40_INTERNAL_53cc2887_4_k_cu_58911660_306674cuda3std3__419piecewise_constructE - _ZN40_INTERNAL_53cc2887_4_k_cu_58911660_306674cuda3std3__45__cpo3endE)
_ZN40_INTERNAL_53cc2887_4_k_cu_58911660_306674cuda3std3__45__cpo3endE:
	.zero		1
	.type		_ZN40_INTERNAL_53cc2887_4_k_cu_58911660_306674cuda3std3__419piecewise_constructE,@object
	.size		_ZN40_INTERNAL_53cc2887_4_k_cu_58911660_306674cuda3std3__419piecewise_constructE,(_ZN40_INTERNAL_53cc2887_4_k_cu_58911660_306674cuda3std3__45__cpo4cendE - _ZN40_INTERNAL_53cc2887_4_k_cu_58911660_306674cuda3std3__419piecewise_constructE)
_ZN40_INTERNAL_53cc2887_4_k_cu_58911660_306674cuda3std3__419piecewise_constructE:
	.zero		1
	.type		_ZN40_INTERNAL_53cc2887_4_k_cu_58911660_306674cuda3std3__45__cpo4cendE,@object
	.size		_ZN40_INTERNAL_53cc2887_4_k_cu_58911660_306674cuda3std3__45__cpo4cendE,(_ZN40_INTERNAL_53cc2887_4_k_cu_58911660_306674cuda3std6ranges3__45__cpo4swapE - _ZN40_INTERNAL_53cc2887_4_k_cu_58911660_306674cuda3std3__45__cpo4cendE)
_ZN40_INTERNAL_53cc2887_4_k_cu_58911660_306674cuda3std3__45__cpo4cendE:
	.zero		1
	.type		_ZN40_INTERNAL_53cc2887_4_k_cu_58911660_306674cuda3std6ranges3__45__cpo4swapE,@object
	.size		_ZN40_INTERNAL_53cc2887_4_k_cu_58911660_306674cuda3std6ranges3__45__cpo4swapE,(.L_10 - _ZN40_INTERNAL_53cc2887_4_k_cu_58911660_306674cuda3std6ranges3__45__cpo4swapE)
_ZN40_INTERNAL_53cc2887_4_k_cu_58911660_306674cuda3std6ranges3__45__cpo4swapE:
	.zero		1
.L_10:


//--------------------- .nv.constant0._ZN7cutlass13device_kernelINS_4gemm6kernel13GemmUniversalIN4cute5tupleIJiiiiEEENS1_10collective13CollectiveMmaINS1_35MainloopSm100TmaUmmaWarpSpecializedILi9ELi2ELi4ENS5_IJNS4_1CILi1EEESB_SB_EEEEENS5_IJNSA_ILi64EEENSA_ILi256EEENSA_ILi32EEEEEENS_6half_tENS5_IJlSB_lEEESI_SJ_NS4_8TiledMMAINS4_8MMA_AtomIJNS4_20SM100_MMA_F16BF16_SSISI_SI_fLi64ELi256ELNS4_4UMMA5MajorE0ELSO_0ELNSN_7ScaleInE0ELSP_0EEEEEENS4_6LayoutISC_NS5_IJNSA_ILi0EEEST_ST_EEEEENS5_IJNS4_10UnderscoreESW_SW_EEEEENS4_13SM90_TMA_LOADENS4_14ComposedLayoutINS4_7SwizzleILi2ELi4ELi3EEENS4_18smem_ptr_flag_bitsILi16EEENSS_INS5_IJNSA_ILi8EEESG_EEENS5_IJSG_SB_EEEEEEEvNS4_8identityESZ_S19_vS1A_EENS_8epilogue10collective18CollectiveEpilogueINS1C_23Sm100TmaWarpSpecializedILi4ELi2ELi32ELb1ELb0EEEJSH_NS5_IJNSS_ISE_SB_EES1H_EEESI_SJ_SI_SJ_NS1C_6fusion15FusionCallbacksIS1G_NS1J_17LinearCombinationISI_fSI_fLNS_15FloatRoundStyleE2EEESH_S1I_JEEENS4_5SM1004TMEM4LOAD26SM100_TMEM_LOAD_16dp256b8xESZ_NS10_INS11_ILi3ELi4ELi3EEES14_NSS_INS5_IJS15_SE_EEENS5_IJSE_SB_EEEEEEENS4_17SM75_U32x4_LDSM_NENS4_14SM90_TMA_STOREES1X_NS4_17SM90_U32x4_STSM_NENS4_39AutoVectorizingCopyWithAssumedAlignmentILi128EEEEEEvvEEEEvNT_6ParamsE --------------------------
	.section	.nv.constant0._ZN7cutlass13device_kernelINS_4gemm6kernel13GemmUniversalIN4cute5tupleIJiiiiEEENS1_10collective13CollectiveMmaINS1_35MainloopSm100TmaUmmaWarpSpecializedILi9ELi2ELi4ENS5_IJNS4_1CILi1EEESB_SB_EEEEENS5_IJNSA_ILi64EEENSA_ILi256EEENSA_ILi32EEEEEENS_6half_tENS5_IJlSB_lEEESI_SJ_NS4_8TiledMMAINS4_8MMA_AtomIJNS4_20SM100_MMA_F16BF16_SSISI_SI_fLi64ELi256ELNS4_4UMMA5MajorE0ELSO_0ELNSN_7ScaleInE0ELSP_0EEEEEENS4_6LayoutISC_NS5_IJNSA_ILi0EEEST_ST_EEEEENS5_IJNS4_10UnderscoreESW_SW_EEEEENS4_13SM90_TMA_LOADENS4_14ComposedLayoutINS4_7SwizzleILi2ELi4ELi3EEENS4_18smem_ptr_flag_bitsILi16EEENSS_INS5_IJNSA_ILi8EEESG_EEENS5_IJSG_SB_EEEEEEEvNS4_8identityESZ_S19_vS1A_EENS_8epilogue10collective18CollectiveEpilogueINS1C_23Sm100TmaWarpSpecializedILi4ELi2ELi32ELb1ELb0EEEJSH_NS5_IJNSS_ISE_SB_EES1H_EEESI_SJ_SI_SJ_NS1C_6fusion15FusionCallbacksIS1G_NS1J_17LinearCombinationISI_fSI_fLNS_15FloatRoundStyleE2EEESH_S1I_JEEENS4_5SM1004TMEM4LOAD26SM100_TMEM_LOAD_16dp256b8xESZ_NS10_INS11_ILi3ELi4ELi3EEES14_NSS_INS5_IJS15_SE_EEENS5_IJSE_SB_EEEEEEENS4_17SM75_U32x4_LDSM_NENS4_14SM90_TMA_STOREES1X_NS4_17SM90_U32x4_STSM_NENS4_39AutoVectorizingCopyWithAssumedAlignmentILi128EEEEEEvvEEEEvNT_6ParamsE,"a",@progbits
	.sectionflags	@""
	.align	4
.nv.constant0._ZN7cutlass13device_kernelINS_4gemm6kernel13GemmUniversalIN4cute5tupleIJiiiiEEENS1_10collective13CollectiveMmaINS1_35MainloopSm100TmaUmmaWarpSpecializedILi9ELi2ELi4ENS5_IJNS4_1CILi1EEESB_SB_EEEEENS5_IJNSA_ILi64EEENSA_ILi256EEENSA_ILi32EEEEEENS_6half_tENS5_IJlSB_lEEESI_SJ_NS4_8TiledMMAINS4_8MMA_AtomIJNS4_20SM100_MMA_F16BF16_SSISI_SI_fLi64ELi256ELNS4_4UMMA5MajorE0ELSO_0ELNSN_7ScaleInE0ELSP_0EEEEEENS4_6LayoutISC_NS5_IJNSA_ILi0EEEST_ST_EEEEENS5_IJNS4_10UnderscoreESW_SW_EEEEENS4_13SM90_TMA_LOADENS4_14ComposedLayoutINS4_7SwizzleILi2ELi4ELi3EEENS4_18smem_ptr_flag_bitsILi16EEENSS_INS5_IJNSA_ILi8EEESG_EEENS5_IJSG_SB_EEEEEEEvNS4_8identityESZ_S19_vS1A_EENS_8epilogue10collective18CollectiveEpilogueINS1C_23Sm100TmaWarpSpecializedILi4ELi2ELi32ELb1ELb0EEEJSH_NS5_IJNSS_ISE_SB_EES1H_EEESI_SJ_SI_SJ_NS1C_6fusion15FusionCallbacksIS1G_NS1J_17LinearCombinationISI_fSI_fLNS_15FloatRoundStyleE2EEESH_S1I_JEEENS4_5SM1004TMEM4LOAD26SM100_TMEM_LOAD_16dp256b8xESZ_NS10_INS11_ILi3ELi4ELi3EEES14_NSS_INS5_IJS15_SE_EEENS5_IJSE_SB_EEEEEEENS4_17SM75_U32x4_LDSM_NENS4_14SM90_TMA_STOREES1X_NS4_17SM90_U32x4_STSM_NENS4_39AutoVectorizingCopyWithAssumedAlignmentILi128EEEEEEvvEEEEvNT_6ParamsE:
	.zero		2944


//--------------------- SYMBOLS --------------------------

	.type		.nv.reservedSmem.offset0,@object
	.size		.nv.reservedSmem.offset0,0x4
	.type		.nv.reservedSmem.cap,@object
	.size		.nv.reservedSmem.cap,0x4
	.type		__assertfail,@function
